def gluon_tcgen05(
    a_ptr,
    b_ptr,
    c_ptr,
    M,
    N,
    K,
    stride_am,
    stride_bk,
    stride_cm,
    BLOCK_M: gl.constexpr,
    BLOCK_N: gl.constexpr,
    BLOCK_K: gl.constexpr,
    DTYPE: gl.constexpr,
    A_LAYOUT: gl.constexpr,
    B_LAYOUT: gl.constexpr,
    C_LAYOUT: gl.constexpr,
    B_SHAPE: gl.constexpr,
    TMEM_LAYOUT: gl.constexpr,
    TMEM_REG: gl.constexpr,
    TRANS_B: gl.constexpr,
    NUM_BUFFERS: gl.constexpr,
):
    a_desc = tma.make_tensor_descriptor(
        a_ptr, [M, K], [stride_am, 1], [BLOCK_M, BLOCK_K], A_LAYOUT
    )
    b_desc = tma.make_tensor_descriptor(
        b_ptr,
        [N, K] if TRANS_B else [K, N],
        [stride_bk, 1],
        B_SHAPE,
        B_LAYOUT,
    )
    c_desc = tma.make_tensor_descriptor(
        c_ptr, [M, N], [stride_cm, 1], [BLOCK_M, BLOCK_N], C_LAYOUT
    )

    a_bufs = gl.allocate_shared_memory(
        DTYPE, [NUM_BUFFERS, BLOCK_M, BLOCK_K], A_LAYOUT
    )
    b_bufs = gl.allocate_shared_memory(DTYPE, [NUM_BUFFERS] + B_SHAPE, B_LAYOUT)

    pid_m = gl.program_id(0)
    pid_n = gl.program_id(1)
    off_m = pid_m * BLOCK_M
    off_n = pid_n * BLOCK_N

    tma_bars = gl.allocate_shared_memory(
        gl.int64, [NUM_BUFFERS, 1], mbarrier.MBarrierLayout()
    )
    mma_bars = gl.allocate_shared_memory(
        gl.int64, [NUM_BUFFERS, 1], mbarrier.MBarrierLayout()
    )
    for i in gl.static_range(NUM_BUFFERS):
        mbarrier.init(tma_bars.index(i), count=1)
        mbarrier.init(mma_bars.index(i), count=1)

    acc_tmem = allocate_tensor_memory(gl.float32, [BLOCK_M, BLOCK_N], TMEM_LAYOUT)
    idx = 0
    phase = 0
    use_acc = False
    for k in range(0, K, BLOCK_K):
        a = a_bufs.index(idx)
        b = b_bufs.index(idx)
        tma_bar = tma_bars.index(idx)
        mma_bar = mma_bars.index(idx)
        mbarrier.expect(
            tma_bar, a_desc.block_type.nbytes + b_desc.block_type.nbytes
        )
        tma.async_copy_global_to_shared(a_desc, [off_m, k], tma_bar, a)
        tma.async_copy_global_to_shared(
            b_desc, [off_n, k] if TRANS_B else [k, off_n], tma_bar, b
        )
        mbarrier.wait(tma_bar, phase=phase)

        if TRANS_B:
            b = b.permute((1, 0))
        tcgen05_mma(a, b, acc_tmem, use_acc=use_acc)
        tcgen05_commit(mma_bar)
        mbarrier.wait(mma_bar, phase=phase)
        use_acc = True

        idx += 1
        if idx == NUM_BUFFERS:
            idx = 0
            phase ^= 1

    for i in gl.static_range(NUM_BUFFERS):
        mbarrier.invalidate(tma_bars.index(i))
        mbarrier.invalidate(mma_bars.index(i))

    acc = acc_tmem.load(TMEM_REG)
    c_smem = gl.allocate_shared_memory(DTYPE, [BLOCK_M, BLOCK_N], C_LAYOUT)
    c_smem.store(acc.to(DTYPE))
    fence_async_shared()
    tma.async_copy_shared_to_global(c_desc, [off_m, off_n], c_smem)
    tma.store_wait(pendings=0)

# config = {"BLOCK_K": 32, "BLOCK_M": 128, "BLOCK_N": 128, "arch": "sm_100", "dtype": "bf16", "num_buffers": 1, "num_warps": 8, "trans_b": 1}
# arch = sm_100


// ===== COMPILED SASS (sm_100a) =====

	.target	sm_100a

	.elftype	@"ET_EXEC"


//--------------------- .note.nv.tkinfo           --------------------------
	.section	.note.nv.tkinfo,"",@"SHT_NOTE"
	.sectionflags	@"SHF_NOTE_NV_TKINFO"
	.tkinfo
        /*0018*/ 	.word	0x00000081
        /*0030*/ 	.string	""
        /*0030*/ 	.string	"ptxas-blackwell"
        /*0030*/ 	.string	"Cuda compilation tools, release 12.9, V12.9.86"
        /*0030*/ 	.string	"Build cuda_12.9.r12.9/compiler.36037853_0"
        /*0030*/ 	.string	"-v  -suppress-debug-info  -lineinfo  -arch sm_100a "



//--------------------- .note.nv.cuver            --------------------------
	.section	.note.nv.cuver,"",@"SHT_NOTE"
	.sectionflags	@"SHF_NOTE_NV_CUVER"
        /*0018*/ 	.short	0x0001
        /*001a*/ 	.short	0x0064
        /*001c*/ 	.short	0x0001
        /*001e*/ 	.short	0x0000
        /*0020*/ 	.short	0x0001
        /*0022*/ 	.short	0x0000


//--------------------- .nv.info                  --------------------------
	.section	.nv.info,"",@"SHT_CUDA_INFO"
	.align	4


	//----- nvinfo : EIATTR_REGCOUNT
	.align		4
        /*0000*/ 	.byte	0x04, 0x2f
        /*0002*/ 	.short	(.L_4 - .L_3)
	.align		4
.L_3:
        /*0004*/ 	.word	index@(gluon_tcgen05)
        /*0008*/ 	.word	0x00000047


	//----- nvinfo : EIATTR_FRAME_SIZE
	.align		4
.L_4:
        /*000c*/ 	.byte	0x04, 0x11
        /*000e*/ 	.short	(.L_6 - .L_5)
	.align		4
.L_5:
        /*0010*/ 	.word	index@($__internal_2_$__cuda_sm10x_tcgen05_guardrail_trap_unallocated_columns_being_dealloced)
        /*0014*/ 	.word	0x00000000


	//----- nvinfo : EIATTR_FRAME_SIZE
	.align		4
.L_6:
        /*0018*/ 	.byte	0x04, 0x11
        /*001a*/ 	.short	(.L_8 - .L_7)
	.align		4
.L_7:
        /*001c*/ 	.word	index@($__internal_1_$__cuda_sm10x_tcgen05_guardrail_trap_phase_invalid_during_alloc)
        /*0020*/ 	.word	0x00000000


	//----- nvinfo : EIATTR_FRAME_SIZE
	.align		4
.L_8:
        /*0024*/ 	.byte	0x04, 0x11
        /*0026*/ 	.short	(.L_10 - .L_9)
	.align		4
.L_9:
        /*0028*/ 	.word	index@($__internal_0_$__cuda_sm10x_tcgen05_guardrail_trap_col_being_dealloced_not_returned_by_alloc)
        /*002c*/ 	.word	0x00000000


	//----- nvinfo : EIATTR_FRAME_SIZE
	.align		4
.L_10:
        /*0030*/ 	.byte	0x04, 0x11
        /*0032*/ 	.short	(.L_12 - .L_11)
	.align		4
.L_11:
        /*0034*/ 	.word	index@(gluon_tcgen05)
        /*0038*/ 	.word	0x00000000


	//----- nvinfo : EIATTR_MIN_STACK_SIZE
	.align		4
.L_12:
        /*003c*/ 	.byte	0x04, 0x12
        /*003e*/ 	.short	(.L_14 - .L_13)
	.align		4
.L_13:
        /*0040*/ 	.word	index@(gluon_tcgen05)
        /*0044*/ 	.word	0x00000000
.L_14:


//--------------------- .nv.info.gluon_tcgen05    --------------------------
	.section	.nv.info.gluon_tcgen05,"",@"SHT_CUDA_INFO"
	.sectionflags	@""
	.align	4


	//----- nvinfo : EIATTR_CUDA_API_VERSION
	.align		4
        /*0000*/ 	.byte	0x04, 0x37
        /*0002*/ 	.short	(.L_16 - .L_15)
.L_15:
        /*0004*/ 	.word	0x00000081


	//----- nvinfo : EIATTR_KPARAM_INFO
	.align		4
.L_16:
        /*0008*/ 	.byte	0x04, 0x17
        /*000a*/ 	.short	(.L_18 - .L_17)
.L_17:
        /*000c*/ 	.word	0x00000000
        /*0010*/ 	.short	0x000a
        /*0012*/ 	.short	0x0048
        /*0014*/ 	.byte	0x00, 0xf4, 0x21, 0x00


	//----- nvinfo : EIATTR_KPARAM_INFO
	.align		4
.L_18:
        /*0018*/ 	.byte	0x04, 0x17
        /*001a*/ 	.short	(.L_20 - .L_19)
.L_19:
        /*001c*/ 	.word	0x00000000
        /*0020*/ 	.short	0x0009
        /*0022*/ 	.short	0x0040
        /*0024*/ 	.byte	0x00, 0xf4, 0x21, 0x00


	//----- nvinfo : EIATTR_KPARAM_INFO
	.align		4
.L_20:
        /*0028*/ 	.byte	0x04, 0x17
        /*002a*/ 	.short	(.L_22 - .L_21)
.L_21:
        /*002c*/ 	.word	0x00000000
        /*0030*/ 	.short	0x0008
        /*0032*/ 	.short	0x0038
        /*0034*/ 	.byte	0x00, 0xf0, 0x21, 0x00


	//----- nvinfo : EIATTR_KPARAM_INFO
	.align		4
.L_22:
        /*0038*/ 	.byte	0x04, 0x17
        /*003a*/ 	.short	(.L_24 - .L_23)
.L_23:
        /*003c*/ 	.word	0x00000000
        /*0040*/ 	.short	0x0007
        /*0042*/ 	.short	0x0030
        /*0044*/ 	.byte	0x00, 0xf0, 0x21, 0x00


	//----- nvinfo : EIATTR_KPARAM_INFO
	.align		4
.L_24:
        /*0048*/ 	.byte	0x04, 0x17
        /*004a*/ 	.short	(.L_26 - .L_25)
.L_25:
        /*004c*/ 	.word	0x00000000
        /*0050*/ 	.short	0x0006
        /*0052*/ 	.short	0x0028
        /*0054*/ 	.byte	0x00, 0xf0, 0x21, 0x00


	//----- nvinfo : EIATTR_KPARAM_INFO
	.align		4
.L_26:
        /*0058*/ 	.byte	0x04, 0x17
        /*005a*/ 	.short	(.L_28 - .L_27)
.L_27:
        /*005c*/ 	.word	0x00000000
        /*0060*/ 	.short	0x0005
        /*0062*/ 	.short	0x0020
        /*0064*/ 	.byte	0x00, 0xf0, 0x11, 0x00


	//----- nvinfo : EIATTR_KPARAM_INFO
	.align		4
.L_28:
        /*0068*/ 	.byte	0x04, 0x17
        /*006a*/ 	.short	(.L_30 - .L_29)
.L_29:
        /*006c*/ 	.word	0x00000000
        /*0070*/ 	.short	0x0004
        /*0072*/ 	.short	0x001c
        /*0074*/ 	.byte	0x00, 0xf0, 0x11, 0x00


	//----- nvinfo : EIATTR_KPARAM_INFO
	.align		4
.L_30:
        /*0078*/ 	.byte	0x04, 0x17
        /*007a*/ 	.short	(.L_32 - .L_31)
.L_31:
        /*007c*/ 	.word	0x00000000
        /*0080*/ 	.short	0x0003
        /*0082*/ 	.short	0x0018
        /*0084*/ 	.byte	0x00, 0xf0, 0x11, 0x00


	//----- nvinfo : EIATTR_KPARAM_INFO
	.align		4
.L_32:
        /*0088*/ 	.byte	0x04, 0x17
        /*008a*/ 	.short	(.L_34 - .L_33)
.L_33:
        /*008c*/ 	.word	0x00000000
        /*0090*/ 	.short	0x0002
        /*0092*/ 	.short	0x0010
        /*0094*/ 	.byte	0x00, 0xf4, 0x21, 0x00


	//----- nvinfo : EIATTR_KPARAM_INFO
	.align		4
.L_34:
        /*0098*/ 	.byte	0x04, 0x17
        /*009a*/ 	.short	(.L_36 - .L_35)
.L_35:
        /*009c*/ 	.word	0x00000000
        /*00a0*/ 	.short	0x0001
        /*00a2*/ 	.short	0x0008
        /*00a4*/ 	.byte	0x00, 0xf4, 0x21, 0x00


	//----- nvinfo : EIATTR_KPARAM_INFO
	.align		4
.L_36:
        /*00a8*/ 	.byte	0x04, 0x17
        /*00aa*/ 	.short	(.L_38 - .L_37)
.L_37:
        /*00ac*/ 	.word	0x00000000
        /*00b0*/ 	.short	0x0000
        /*00b2*/ 	.short	0x0000
        /*00b4*/ 	.byte	0x00, 0xf4, 0x21, 0x00


	//----- nvinfo : EIATTR_AT_ENTRY_FRAGMENTS
	.align		4
.L_38:
        /*00b8*/ 	.byte	0x04, 0x4f
        /*00ba*/ 	.short	(.L_40 - .L_39)


	//   ....[0]....
.L_39:
        /*00bc*/ 	.word	0x00000004


	//----- nvinfo : EIATTR_RESERVED_SMEM_USED
	.align		4
.L_40:
        /*00c0*/ 	.byte	0x01, 0x41
	.zero		2


	//----- nvinfo : EIATTR_SPARSE_MMA_MASK
	.align		4
        /*00c4*/ 	.byte	0x03, 0x50
        /*00c6*/ 	.short	0x0000


	//----- nvinfo : EIATTR_TCGEN05_1CTA_USED
	.align		4
        /*00c8*/ 	.byte	0x01, 0x51
	.zero		2


	//----- nvinfo : EIATTR_MAXREG_COUNT
	.align		4
        /*00cc*/ 	.byte	0x03, 0x1b
        /*00ce*/ 	.short	0x00ff


	//----- nvinfo : EIATTR_NUM_BARRIERS
	.align		4
        /*00d0*/ 	.byte	0x02, 0x4c
        /*00d2*/ 	.byte	0x01
	.zero		1


	//----- nvinfo : EIATTR_INT_WARP_WIDE_INSTR_OFFSETS
	.align		4
        /*00d4*/ 	.byte	0x04, 0x31
        /*00d6*/ 	.short	(.L_42 - .L_41)


	//   ....[0]....
.L_41:
        /*00d8*/ 	.word	0x00001780


	//   ....[1]....
        /*00dc*/ 	.word	0x000017a0


	//   ....[2]....
        /*00e0*/ 	.word	0x00001820


	//   ....[3]....
        /*00e4*/ 	.word	0x00001940


	//   ....[4]....
        /*00e8*/ 	.word	0x00001950


	//   ....[5]....
        /*00ec*/ 	.word	0x00001960


	//   ....[6]....
        /*00f0*/ 	.word	0x00001970


	//   ....[7]....
        /*00f4*/ 	.word	0x00001ba0


	//   ....[8]....
        /*00f8*/ 	.word	0x00001bb0


	//   ....[9]....
        /*00fc*/ 	.word	0x00001cd0


	//   ....[10]....
        /*0100*/ 	.word	0x00001ce0


	//   ....[11]....
        /*0104*/ 	.word	0x00001d30


	//   ....[12]....
        /*0108*/ 	.word	0x00001d70


	//   ....[13]....
        /*010c*/ 	.word	0x00001ea0


	//   ....[14]....
        /*0110*/ 	.word	0x00001eb0


	//   ....[15]....
        /*0114*/ 	.word	0x000020e0


	//   ....[16]....
        /*0118*/ 	.word	0x000020f0


	//   ....[17]....
        /*011c*/ 	.word	0x00002610


	//   ....[18]....
        /*0120*/ 	.word	0x00002660


	//----- nvinfo : EIATTR_COOP_GROUP_MASK_REGIDS
	.align		4
.L_42:
        /*0124*/ 	.byte	0x04, 0x29
        /*0126*/ 	.short	(.L_44 - .L_43)


	//   ....[0]....
.L_43:
        /*0128*/ 	.word	0xffffffff


	//   ....[1]....
        /*012c*/ 	.word	0xffffffff


	//   ....[2]....
        /*0130*/ 	.word	0xffffffff


	//   ....[3]....
        /*0134*/ 	.word	0xffffffff


	//   ....[4]....
        /*0138*/ 	.word	0xffffffff


	//   ....[5]....
        /*013c*/ 	.word	0xffffffff


	//   ....[6]....
        /*0140*/ 	.word	0xffffffff


	//   ....[7]....
        /*0144*/ 	.word	0xffffffff


	//   ....[8]....
        /*0148*/ 	.word	0xffffffff


	//   ....[9]....
        /*014c*/ 	.word	0xffffffff


	//----- nvinfo : EIATTR_COOP_GROUP_INSTR_OFFSETS
	.align		4
.L_44:
        /*0150*/ 	.byte	0x04, 0x28
        /*0152*/ 	.short	(.L_46 - .L_45)


	//   ....[0]....
.L_45:
        /*0154*/ 	.word	0x00000050


	//   ....[1]....
        /*0158*/ 	.word	0x00000310


	//   ....[2]....
        /*015c*/ 	.word	0x00000500


	//   ....[3]....
        /*0160*/ 	.word	0x000009a0


	//   ....[4]....
        /*0164*/ 	.word	0x00000ae0


	//   ....[5]....
        /*0168*/ 	.word	0x00000fe0


	//   ....[6]....
        /*016c*/ 	.word	0x00001120


	//   ....[7]....
        /*0170*/ 	.word	0x00001610


	//   ....[8]....
        /*0174*/ 	.word	0x000024a0


	//   ....[9]....
        /*0178*/ 	.word	0x00002710


	//----- nvinfo : EIATTR_VRC_CTA_INIT_COUNT
	.align		4
.L_46:
        /*017c*/ 	.byte	0x02, 0x4a
        /*017e*/ 	.byte	0x80
	.zero		1


	//----- nvinfo : EIATTR_MBARRIER_INSTR_OFFSETS
	.align		4
        /*0180*/ 	.byte	0x04, 0x39
        /*0182*/ 	.short	(.L_48 - .L_47)


	//   ....[0]....
.L_47:
        /*0184*/ 	.word	0x00001840
        /*0188*/ 	.word	0x000000ff
        /*018c*/ 	.word	0x00004000
        /*0190*/ 	.short	0x0100
        /*0192*/ 	.byte	0x08
	.zero		1


	//   ....[1]....
        /*0194*/ 	.word	0x00001850
        /*0198*/ 	.word	0x000000ff
        /*019c*/ 	.word	0x00004010
        /*01a0*/ 	.short	0x0100
        /*01a2*/ 	.byte	0x08
	.zero		1


	//   ....[2]....
        /*01a4*/ 	.word	0x00001ac0
        /*01a8*/ 	.word	0x000000ff
        /*01ac*/ 	.word	0x00004000
        /*01b0*/ 	.short	0x010a
        /*01b2*/ 	.byte	0x08
	.zero		1


	//   ....[3]....
        /*01b4*/ 	.word	0x00001c00
        /*01b8*/ 	.word	0x000000ff
        /*01bc*/ 	.word	0x00004010
        /*01c0*/ 	.short	0x010a
        /*01c2*/ 	.byte	0x08
	.zero		1


	//   ....[4]....
        /*01c4*/ 	.word	0x00001de0
        /*01c8*/ 	.word	0x000000ff
        /*01cc*/ 	.word	0x00004000
        /*01d0*/ 	.short	0x010a
        /*01d2*/ 	.byte	0x08
	.zero		1


	//   ....[5]....
        /*01d4*/ 	.word	0x00001ef0
        /*01d8*/ 	.word	0x000000ff
        /*01dc*/ 	.word	0x00004010
        /*01e0*/ 	.short	0x010a
        /*01e2*/ 	.byte	0x08
	.zero		1


	//   ....[6]....
        /*01e4*/ 	.word	0x00001f80
        /*01e8*/ 	.word	0x000000ff
        /*01ec*/ 	.word	0x00004000
        /*01f0*/ 	.short	0x0108
        /*01f2*/ 	.byte	0x08
	.zero		1


	//   ....[7]....
        /*01f4*/ 	.word	0x00001f90
        /*01f8*/ 	.word	0x000000ff
        /*01fc*/ 	.word	0x00004010
        /*0200*/ 	.short	0x0108
        /*0202*/ 	.byte	0x08
	.zero		1


	//   ....[8]....
        /*0204*/ 	.word	0x00002730
        /*0208*/ 	.word	0x000000ff
        /*020c*/ 	.word	0x00004000
        /*0210*/ 	.short	0x010a
        /*0212*/ 	.byte	0x08
	.zero		1


	//   ....[9]....
        /*0214*/ 	.word	0x00002760
        /*0218*/ 	.word	0x000000ff
        /*021c*/ 	.word	0x00004010
        /*0220*/ 	.short	0x010a
        /*0222*/ 	.byte	0x08
	.zero		1


	//   ....[10]....
        /*0224*/ 	.word	0x00002790
        /*0228*/ 	.word	0x000000ff
        /*022c*/ 	.word	0x00004000
        /*0230*/ 	.short	0x010a
        /*0232*/ 	.byte	0x08
	.zero		1


	//   ....[11]....
        /*0234*/ 	.word	0x000027c0
        /*0238*/ 	.word	0x000000ff
        /*023c*/ 	.word	0x00004010
        /*0240*/ 	.short	0x010a
        /*0242*/ 	.byte	0x08
	.zero		1


	//----- nvinfo : EIATTR_NUM_MBARRIERS
	.align		4
.L_48:
        /*0244*/ 	.byte	0x03, 0x38
        /*0246*/ 	.short	0x0002


	//----- nvinfo : EIATTR_EXIT_INSTR_OFFSETS
	.align		4
        /*0248*/ 	.byte	0x04, 0x1c
        /*024a*/ 	.short	(.L_50 - .L_49)


	//   ....[0]....
.L_49:
        /*024c*/ 	.word	0x00002720


	//----- nvinfo : EIATTR_REQNTID
	.align		4
.L_50:
        /*0250*/ 	.byte	0x04, 0x10
        /*0252*/ 	.short	(.L_52 - .L_51)
.L_51:
        /*0254*/ 	.word	0x00000100
        /*0258*/ 	.word	0x00000001
        /*025c*/ 	.word	0x00000001


	//----- nvinfo : EIATTR_CRS_STACK_SIZE
	.align		4
.L_52:
        /*0260*/ 	.byte	0x04, 0x1e
        /*0262*/ 	.short	(.L_54 - .L_53)
.L_53:
        /*0264*/ 	.word	0x00000000


	//----- nvinfo : EIATTR_CBANK_PARAM_SIZE
	.align		4
.L_54:
        /*0268*/ 	.byte	0x03, 0x19
        /*026a*/ 	.short	0x0050


	//----- nvinfo : EIATTR_PARAM_CBANK
	.align		4
        /*026c*/ 	.byte	0x04, 0x0a
        /*026e*/ 	.short	(.L_56 - .L_55)
	.align		4
.L_55:
        /*0270*/ 	.word	index@(.nv.constant0.gluon_tcgen05)
        /*0274*/ 	.short	0x0380
        /*0276*/ 	.short	0x0050


	//----- nvinfo : EIATTR_SW_WAR
	.align		4
.L_56:
        /*0278*/ 	.byte	0x04, 0x36
        /*027a*/ 	.short	(.L_58 - .L_57)
.L_57:
        /*027c*/ 	.word	0x00000008
.L_58:


//--------------------- .nv.compat                --------------------------
	.section	.nv.compat,"",@"SHT_CUDA_COMPAT_INFO"
	.align	4
        /*0000*/ 	.byte	0x02, 0x02, 0x02, 0x00, 0x02, 0x05, 0x05, 0x00, 0x02, 0x03, 0x03, 0x00, 0x02, 0x06, 0x01, 0x00


//--------------------- .nv.callgraph             --------------------------
	.section	.nv.callgraph,"",@"SHT_CUDA_CALLGRAPH"
	.align	4
	.sectionentsize	8
	.align		4
        /*0000*/ 	.word	0x00000000
	.align		4
        /*0004*/ 	.word	0xffffffff
	.align		4
        /*0008*/ 	.word	0x00000000
	.align		4
        /*000c*/ 	.word	0xfffffffe
	.align		4
        /*0010*/ 	.word	0x00000000
	.align		4
        /*0014*/ 	.word	0xfffffffd
	.align		4
        /*0018*/ 	.word	0x00000000
	.align		4
        /*001c*/ 	.word	0xfffffffc


//--------------------- .text.gluon_tcgen05       --------------------------
	.section	.text.gluon_tcgen05,"ax",@progbits
	.align	128
        .global         gluon_tcgen05
        .type           gluon_tcgen05,@function
        .size           gluon_tcgen05,(.L_x_73 - gluon_tcgen05)
        .other          gluon_tcgen05,@"STO_CUDA_ENTRY STV_DEFAULT"
gluon_tcgen05:
.text.gluon_tcgen05:
[----:B------:R-:W1:Y:S01]  /*0000*/  LDC R1, c[0x0][0x37c] ;  /* 0x0000df00ff017b82 */ /* 0x000e620000000800 */
[----:B------:R-:W2:Y:S02]  /*0010*/  S2R R0, SR_TID.X ;  /* 0x0000000000007919 */ /* 0x000ea40000002100 */
[----:B--2---:R-:W-:-:S13]  /*0020*/  ISETP.GE.U32.AND P2, PT, R0, 0x20, PT ;  /* 0x000000200000780c */ /* 0x004fda0003f46070 */
[----:B------:R-:W-:Y:S05]  /*0030*/  @P2 BRA `(.L_x_0) ;  /* 0x0000000000b82947 */ /* 0x000fea0003800000 */
[----:B------:R-:W2:Y:S01]  /*0040*/  S2UR UR6, SR_CgaCtaId ;  /* 0x00000000000679c3 */ /* 0x000ea20000008800 */
[----:B------:R-:W-:Y:S01]  /*0050*/  NOP ;  /* 0x0000000000007918 */ /* 0x000fe20000000000 */
[----:B------:R-:W-:Y:S02]  /*0060*/  UMOV UR4, 0x40 ;  /* 0x0000004000047882 */ /* 0x000fe40000000000 */
[----:B--2---:R-:W-:-:S09]  /*0070*/  ULEA UR4, UR6, UR4, 0x18 ;  /* 0x0000000406047291 */ /* 0x004fd2000f8ec0ff */
[----:B------:R-:W2:Y:S01]  /*0080*/  LDS.U8 R2, [UR4] ;  /* 0x00000004ff027984 */ /* 0x000ea20008000000 */
[----:B------:R-:W-:Y:S02]  /*0090*/  UMOV UR4, 0x400 ;  /* 0x0000040000047882 */ /* 0x000fe40000000000 */
[----:B------:R-:W-:Y:S01]  /*00a0*/  ULEA UR4, UR6, UR4, 0x18 ;  /* 0x0000000406047291 */ /* 0x000fe2000f8ec0ff */
[----:B--2---:R-:W-:-:S13]  /*00b0*/  ISETP.NE.AND P0, PT, R2, RZ, PT ;  /* 0x000000ff0200720c */ /* 0x004fda0003f05270 */
[----:B------:R-:W-:Y:S05]  /*00c0*/  @P0 BRA `(.L_x_1) ;  /* 0x00000000007c0947 */ /* 0x000fea0003800000 */
[----:B------:R-:W-:-:S13]  /*00d0*/  ELECT P0, URZ, PT ;  /* 0x0000000000ff782f */ /* 0x000fda0003800000 */
[----:B------:R-:W-:Y:S05]  /*00e0*/  @!P0 BRA `(.L_x_2) ;  /* 0x0000000000848947 */ /* 0x000fea0003800000 */
[----:B------:R-:W-:Y:S01]  /*00f0*/  UMOV UR5, 0x4 ;  /* 0x0000000400057882 */ /* 0x000fe20000000000 */
[----:B------:R-:W-:Y:S02]  /*0100*/  IMAD.MOV.U32 R5, RZ, RZ, 0x1 ;  /* 0x00000001ff057424 */ /* 0x000fe400078e00ff */
[----:B------:R-:W-:Y:S02]  /*0110*/  IMAD.MOV.U32 R3, RZ, RZ, 0xf ;  /* 0x0000000fff037424 */ /* 0x000fe400078e00ff */
[----:B------:R-:W-:Y:S04]  /*0120*/  DEPBAR.LE SB2, 0x36 ;  /* 0x0000ad800000791a */ /* 0x000fe80000000000 */
[----:B------:R-:W2:Y:S02]  /*0130*/  UTCATOMSWS.FIND_AND_SET.ALIGN UP0, UR5, UR5 ;  /* 0x00000005000575e3 */ /* 0x000ea40008000800 */
[----:B--2---:R-:W-:-:S04]  /*0140*/  PLOP3.LUT P0, PT, PT, PT, UP0, 0x80, 0x8 ;  /* 0x000000000008781c */ /* 0x004fc80003f0f008 */
[----:B------:R-:W-:-:S04]  /*0150*/  SEL R2, RZ, 0xffffffff, !P0 ;  /* 0xffffffffff027807 */ /* 0x000fc80004000000 */
[----:B------:R-:W-:Y:S01]  /*0160*/  ISETP.NE.AND P0, PT, R2, RZ, PT ;  /* 0x000000ff0200720c */ /* 0x000fe20003f05270 */
[----:B------:R-:W-:-:S12]  /*0170*/  IMAD.U32 R2, RZ, RZ, UR5 ;  /* 0x00000005ff027e24 */ /* 0x000fd8000f8e00ff */
[----:B------:R-:W-:Y:S05]  /*0180*/  @P0 BRA `(.L_x_3) ;  /* 0x0000000000240947 */ /* 0x000fea0003800000 */
.L_x_4:
[----:B------:R-:W-:Y:S05]  /*0190*/  NANOSLEEP 0x64 ;  /* 0x000000640000795d */ /* 0x000fea0003800000 */
[----:B------:R-:W-:-:S05]  /*01a0*/  UMOV UR5, 0x4 ;  /* 0x0000000400057882 */ /* 0x000fca0000000000 */
[----:B------:R-:W-:Y:S04]  /*01b0*/  DEPBAR.LE SB2, 0x36 ;  /* 0x0000ad800000791a */ /* 0x000fe80000000000 */
[----:B------:R-:W2:Y:S02]  /*01c0*/  UTCATOMSWS.FIND_AND_SET.ALIGN UP0, UR5, UR5 ;  /* 0x00000005000575e3 */ /* 0x000ea40008000800 */
[----:B--2---:R-:W-:-:S04]  /*01d0*/  PLOP3.LUT P0, PT, PT, PT, UP0, 0x80, 0x8 ;  /* 0x000000000008781c */ /* 0x004fc80003f0f008 */
[----:B------:R-:W-:-:S04]  /*01e0*/  SEL R2, RZ, 0xffffffff, !P0 ;  /* 0xffffffffff027807 */ /* 0x000fc80004000000 */
[----:B------:R-:W-:Y:S01]  /*01f0*/  ISETP.NE.AND P0, PT, R2, RZ, PT ;  /* 0x000000ff0200720c */ /* 0x000fe20003f05270 */
[----:B------:R-:W-:-:S12]  /*0200*/  IMAD.U32 R2, RZ, RZ, UR5 ;  /* 0x00000005ff027e24 */ /* 0x000fd8000f8e00ff */
[----:B------:R-:W-:Y:S05]  /*0210*/  @!P0 BRA `(.L_x_4) ;  /* 0xfffffffc00dc8947 */ /* 0x000fea000383ffff */
.L_x_3:
[C---:B------:R-:W-:Y:S01]  /*0220*/  VIADD R4, R2.reuse, 0x10 ;  /* 0x0000001002047836 */ /* 0x040fe20000000000 */
[----:B------:R-:W-:Y:S01]  /*0230*/  UMOV UR5, 0x50 ;  /* 0x0000005000057882 */ /* 0x000fe20000000000 */
[----:B------:R-:W-:Y:S01]  /*0240*/  SHF.L.U32 R3, R3, R2, RZ ;  /* 0x0000000203037219 */ /* 0x000fe200000006ff */
[----:B------:R-:W-:Y:S01]  /*0250*/  ULEA UR5, UR6, UR5, 0x18 ;  /* 0x0000000506057291 */ /* 0x000fe2000f8ec0ff */
[----:B------:R-:W-:Y:S01]  /*0260*/  IMAD.SHL.U32 R2, R2, 0x20, RZ ;  /* 0x0000002002027824 */ /* 0x000fe200078e00ff */
[----:B------:R-:W-:-:S04]  /*0270*/  SHF.L.U32 R4, R5, R4, RZ ;  /* 0x0000000405047219 */ /* 0x000fc800000006ff */
[----:B------:R-:W-:-:S05]  /*0280*/  LOP3.LUT R3, R4, R3, RZ, 0xfc, !PT ;  /* 0x0000000304037212 */ /* 0x000fca00078efcff */
[----:B------:R2:W-:Y:S04]  /*0290*/  ATOMS.OR RZ, [UR5], R3 ;  /* 0x00000003ffff798c */ /* 0x0005e8000b000005 */
[----:B------:R2:W-:Y:S01]  /*02a0*/  STS [UR4], R2 ;  /* 0x00000002ff007988 */ /* 0x0005e20008000804 */
[----:B------:R-:W-:Y:S05]  /*02b0*/  BRA `(.L_x_2) ;  /* 0x0000000000107947 */ /* 0x000fea0003800000 */
.L_x_1:
[----:B------:R-:W-:Y:S01]  /*02c0*/  IMAD.MOV.U32 R3, RZ, RZ, -0x1 ;  /* 0xffffffffff037424 */ /* 0x000fe200078e00ff */
[----:B------:R-:W-:-:S04]  /*02d0*/  MOV R2, 0x300 ;  /* 0x0000030000027802 */ /* 0x000fc80000000f00 */
[----:B------:R2:W-:Y:S03]  /*02e0*/  STS [UR4], R3 ;  /* 0x00000003ff007988 */ /* 0x0005e60008000804 */
[----:B-12---:R-:W-:Y:S05]  /*02f0*/  CALL.REL.NOINC `($__internal_1_$__cuda_sm10x_tcgen05_guardrail_trap_phase_invalid_during_alloc) ;  /* 0x0000002400487944 */ /* 0x006fea0003c00000 */
.L_x_2:
[----:B------:R-:W-:Y:S05]  /*0300*/  WARPSYNC.ALL ;  /* 0x0000000000007948 */ /* 0x000fea0003800000 */
[----:B------:R-:W-:Y:S01]  /*0310*/  NOP ;  /* 0x0000000000007918 */ /* 0x000fe20000000000 */
.L_x_0:
[----:B------:R-:W3:Y:S08]  /*0320*/  S2UR UR4, SR_CgaCtaId ;  /* 0x00000000000479c3 */ /* 0x000ef00000008800 */
[----:B------:R-:W-:Y:S01]  /*0330*/  BAR.SYNC.DEFER_BLOCKING 0x0 ;  /* 0x0000000000007b1d */ /* 0x000fe20000010000 */
[----:B------:R-:W-:-:S05]  /*0340*/  LOP3.LUT R68, R0, 0xff, RZ, 0xc0, !PT ;  /* 0x000000ff00447812 */ /* 0x000fca00078ec0ff */
[----:B------:R-:W-:Y:S02]  /*0350*/  UMOV UR8, 0x400 ;  /* 0x0000040000087882 */ /* 0x000fe40000000000 */
[----:B------:R-:W4:Y:S08]  /*0360*/  LDC R4, c[0x0][0x398] ;  /* 0x0000e600ff047b82 */ /* 0x000f300000000800 */
[----:B------:R-:W5:Y:S01]  /*0370*/  LDC R10, c[0x0][0x3a0] ;  /* 0x0000e800ff0a7b82 */ /* 0x000f620000000800 */
[----:B---3--:R-:W-:-:S07]  /*0380*/  ULEA UR8, UR4, UR8, 0x18 ;  /* 0x0000000804087291 */ /* 0x008fce000f8ec0ff */
[----:B------:R-:W3:Y:S02]  /*0390*/  S2UR UR27, SR_CTAID.Y ;  /* 0x00000000001b79c3 */ /* 0x000ee40000002600 */
[----:B--2---:R-:W2:Y:S06]  /*03a0*/  LDS R3, [UR8] ;  /* 0x00000008ff037984 */ /* 0x004eac0008000800 */
[----:B------:R-:W-:Y:S06]  /*03b0*/  BAR.SYNC.DEFER_BLOCKING 0x0 ;  /* 0x0000000000007b1d */ /* 0x000fec0000010000 */
[----:B------:R-:W-:Y:S05]  /*03c0*/  @P2 BRA `(.L_x_5) ;  /* 0x0000000000182947 */ /* 0x000fea0003800000 */
[----:B------:R-:W-:Y:S01]  /*03d0*/  ELECT P0, URZ, PT ;  /* 0x0000000000ff782f */ /* 0x000fe20003800000 */
[----:B------:R-:W-:Y:S01]  /*03e0*/  IMAD.MOV.U32 R2, RZ, RZ, 0x1 ;  /* 0x00000001ff027424 */ /* 0x000fe200078e00ff */
[----:B------:R-:W-:Y:S01]  /*03f0*/  UMOV UR5, 0x40 ;  /* 0x0000004000057882 */ /* 0x000fe20000000000 */
[----:B------:R-:W-:Y:S01]  /*0400*/  UVIRTCOUNT.DEALLOC.SMPOOL 0x80 ;  /* 0x000000800000784c */ /* 0x000fe20000000000 */
[----:B------:R-:W-:-:S09]  /*0410*/  ULEA UR5, UR4, UR5, 0x18 ;  /* 0x0000000504057291 */ /* 0x000fd2000f8ec0ff */
[----:B------:R5:W-:Y:S03]  /*0420*/  @P0 STS.U8 [UR5], R2 ;  /* 0x00000002ff000988 */ /* 0x000be60008000005 */
.L_x_5:
[----:B------:R-:W5:Y:S01]  /*0430*/  S2UR UR4, SR_CTAID.Z ;  /* 0x00000000000479c3 */ /* 0x000f620000002700 */
[----:B------:R-:W4:Y:S01]  /*0440*/  LDCU UR5, c[0x0][0x370] ;  /* 0x00006e00ff0577ac */ /* 0x000f220008000800 */
[----:B------:R-:W-:Y:S01]  /*0450*/  ISETP.GE.U32.AND P0, PT, R68, 0x20, PT ;  /* 0x000000204400780c */ /* 0x000fe20003f06070 */
[----:B----4-:R-:W-:Y:S01]  /*0460*/  VIADD R4, R4, 0xffffffff ;  /* 0xffffffff04047836 */ /* 0x010fe20000000000 */
[C---:B------:R-:W-:Y:S01]  /*0470*/  ISETP.NE.U32.AND P3, PT, R68.reuse, RZ, PT ;  /* 0x000000ff4400720c */ /* 0x040fe20003f65070 */
[----:B------:R-:W5:Y:S01]  /*0480*/  LDCU UR6, c[0x0][0x374] ;  /* 0x00006e80ff0677ac */ /* 0x000f620008000800 */
[----:B------:R-:W-:Y:S01]  /*0490*/  LEA R11, R68, UR8, 0x2 ;  /* 0x00000008440b7c11 */ /* 0x000fe2000f8e10ff */
[----:B-----5:R-:W-:Y:S01]  /*04a0*/  VIADD R12, R10, 0xffffffff ;  /* 0xffffffff0a0c7836 */ /* 0x020fe20000000000 */
[----:B------:R-:W4:Y:S01]  /*04b0*/  S2UR UR11, SR_CTAID.X ;  /* 0x00000000000b79c3 */ /* 0x000f220000002500 */
[----:B------:R-:W5:Y:S01]  /*04c0*/  LDCU.64 UR16, c[0x0][0x3c0] ;  /* 0x00007800ff1077ac */ /* 0x000f620008000a00 */
[----:B--2---:R-:W-:Y:S01]  /*04d0*/  R2UR UR29, R3 ;  /* 0x00000000031d72ca */ /* 0x004fe200000e0000 */
[----:B------:R-:W-:Y:S04]  /*04e0*/  BSSY.RECONVERGENT B0, `(.L_x_6) ;  /* 0x0000011000007945 */ /* 0x000fe80003800200 */
[----:B------:R2:W-:Y:S01]  /*04f0*/  @!P0 STS [R11], RZ ;  /* 0x000000ff0b008388 */ /* 0x0005e20000000800 */
[----:B------:R-:W-:-:S03]  /*0500*/  NOP ;  /* 0x0000000000007918 */ /* 0x000fc60000000000 */
[----:B------:R2:W-:Y:S01]  /*0510*/  @!P3 STS [UR8+0x24], R4 ;  /* 0x00002404ff00b988 */ /* 0x0005e20008000808 */
[----:B---3--:R-:W-:-:S03]  /*0520*/  UIMAD UR4, UR4, UR6, UR27 ;  /* 0x00000006040472a4 */ /* 0x008fc6000f8e021b */
[----:B------:R2:W-:Y:S01]  /*0530*/  @!P3 STS [UR8+0x20], R12 ;  /* 0x0000200cff00b988 */ /* 0x0005e20008000808 */
[----:B----4-:R-:W-:-:S04]  /*0540*/  UIMAD UR4, UR4, UR5, UR11 ;  /* 0x00000005040472a4 */ /* 0x010fc8000f8e020b */
[----:B------:R-:W-:-:S04]  /*0550*/  UIMAD UR4, UR4, 0x180, URZ ;  /* 0x00000180040478a4 */ /* 0x000fc8000f8e02ff */
[----:B-----5:R-:W-:-:S04]  /*0560*/  UIADD3 UR12, UP0, UPT, UR4, UR16, URZ ;  /* 0x00000010040c7290 */ /* 0x020fc8000ff1e0ff */
[----:B------:R-:W-:Y:S01]  /*0570*/  ULEA.HI.X.SX32 UR13, UR4, UR17, 0x1, UP0 ;  /* 0x00000011040d7291 */ /* 0x000fe200080f0eff */
[----:B--2---:R-:W-:Y:S11]  /*0580*/  @P3 BRA `(.L_x_7) ;  /* 0x0000000000183947 */ /* 0x004ff60003800000 */
[----:B------:R-:W2:Y:S01]  /*0590*/  LDS R2, [UR8+0x8] ;  /* 0x00000808ff027984 */ /* 0x000ea20008000800 */
[----:B------:R-:W3:Y:S01]  /*05a0*/  LDC.64 R6, c[0x0][0x380] ;  /* 0x0000e000ff067b82 */ /* 0x000ee20000000a00 */
[----:B------:R-:W-:Y:S02]  /*05b0*/  IMAD.MOV.U32 R3, RZ, RZ, 0x70 ;  /* 0x00000070ff037424 */ /* 0x000fe400078e00ff */
[----:B---3--:R3:W-:Y:S03]  /*05c0*/  STS.64 [UR8], R6 ;  /* 0x00000006ff007988 */ /* 0x0087e60008000a08 */
[----:B--2---:R-:W-:-:S05]  /*05d0*/  LOP3.LUT R2, R2, 0x10, R3, 0xd8, !PT ;  /* 0x0000001002027812 */ /* 0x004fca00078ed803 */
[----:B------:R3:W-:Y:S02]  /*05e0*/  STS [UR8+0x8], R2 ;  /* 0x00000802ff007988 */ /* 0x0007e40008000808 */
.L_x_7:
[----:B------:R-:W-:Y:S05]  /*05f0*/  BSYNC.RECONVERGENT B0 ;  /* 0x0000000000007941 */ /* 0x000fea0003800200 */
.L_x_6:
[----:B------:R-:W-:Y:S04]  /*0600*/  BSSY.RECONVERGENT B0, `(.L_x_8) ;  /* 0x000000a000007945 */ /* 0x000fe80003800200 */
[----:B------:R-:W-:Y:S05]  /*0610*/  @P3 BRA `(.L_x_9) ;  /* 0x0000000000203947 */ /* 0x000fea0003800000 */
[----:B---3--:R-:W2:Y:S01]  /*0620*/  LDS R2, [UR8+0x34] ;  /* 0x00003408ff027984 */ /* 0x008ea20008000800 */
[----:B------:R-:W-:Y:S02]  /*0630*/  IMAD.MOV.U32 R3, RZ, RZ, 0x1f000000 ;  /* 0x1f000000ff037424 */ /* 0x000fe400078e00ff */
[----:B------:R-:W-:Y:S01]  /*0640*/  @!P3 IMAD.MOV.U32 R5, RZ, RZ, 0x7f ;  /* 0x0000007fff05b424 */ /* 0x000fe200078e00ff */
[----:B------:R-:W3:Y:S02]  /*0650*/  @!P3 LDS R6, [UR8+0x38] ;  /* 0x00003808ff06b984 */ /* 0x000ee40008000800 */
[----:B--2---:R-:W-:Y:S02]  /*0660*/  LOP3.LUT R2, R2, 0xff000000, R3, 0xb8, !PT ;  /* 0xff00000002027812 */ /* 0x004fe400078eb803 */
[----:B---3--:R-:W-:-:S03]  /*0670*/  @!P3 LOP3.LUT R3, R6, 0xff, R5, 0xb8, !PT ;  /* 0x000000ff0603b812 */ /* 0x008fc600078eb805 */
[----:B------:R2:W-:Y:S04]  /*0680*/  STS [UR8+0x34], R2 ;  /* 0x00003402ff007988 */ /* 0x0005e80008000808 */
[----:B------:R2:W-:Y:S02]  /*0690*/  @!P3 STS [UR8+0x38], R3 ;  /* 0x00003803ff00b988 */ /* 0x0005e40008000808 */
.L_x_9:
[----:B------:R-:W-:Y:S05]  /*06a0*/  BSYNC.RECONVERGENT B0 ;  /* 0x0000000000007941 */ /* 0x000fea0003800200 */
.L_x_8:
[----:B------:R-:W-:Y:S04]  /*06b0*/  BSSY.RECONVERGENT B0, `(.L_x_10) ;  /* 0x000000e000007945 */ /* 0x000fe80003800200 */
[----:B------:R-:W-:Y:S05]  /*06c0*/  @P3 BRA `(.L_x_11) ;  /* 0x0000000000303947 */ /* 0x000fea0003800000 */
[----:B--2---:R-:W2:Y:S01]  /*06d0*/  LDS R3, [UR8+0x34] ;  /* 0x00003408ff037984 */ /* 0x004ea20008000800 */
[----:B------:R-:W4:Y:S03]  /*06e0*/  LDC.64 R8, c[0x0][0x3a8] ;  /* 0x0000ea00ff087b82 */ /* 0x000f260000000a00 */
[----:B---3--:R-:W3:Y:S01]  /*06f0*/  LDS R2, [UR8+0x1c] ;  /* 0x00001c08ff027984 */ /* 0x008ee20008000800 */
[C---:B----4-:R-:W-:Y:S01]  /*0700*/  SHF.L.U64.HI R6, R8.reuse, 0x1, R9 ;  /* 0x0000000108067819 */ /* 0x050fe20000010209 */
[----:B------:R-:W-:-:S03]  /*0710*/  IMAD.SHL.U32 R5, R8, 0x2, RZ ;  /* 0x0000000208057824 */ /* 0x000fc600078e00ff */
[--C-:B------:R-:W-:Y:S02]  /*0720*/  SHF.R.U32.HI R7, RZ, 0x4, R6.reuse ;  /* 0x00000004ff077819 */ /* 0x100fe40000011606 */
[----:B------:R-:W-:-:S05]  /*0730*/  SHF.R.U64 R5, R5, 0x4, R6 ;  /* 0x0000000405057819 */ /* 0x000fca0000001206 */
[----:B------:R4:W-:Y:S01]  /*0740*/  STS [UR8+0xc], R5 ;  /* 0x00000c05ff007988 */ /* 0x0009e20008000808 */
[----:B--2---:R-:W-:Y:S02]  /*0750*/  LOP3.LUT R3, R3, 0x7, RZ, 0xb8, !PT ;  /* 0x0000000703037812 */ /* 0x004fe400078eb8ff */
[----:B---3--:R-:W-:-:S03]  /*0760*/  LOP3.LUT R2, R2, 0xf, R7, 0xb8, !PT ;  /* 0x0000000f02027812 */ /* 0x008fc600078eb807 */
[----:B------:R4:W-:Y:S04]  /*0770*/  STS [UR8+0x34], R3 ;  /* 0x00003403ff007988 */ /* 0x0009e80008000808 */
[----:B------:R4:W-:Y:S02]  /*0780*/  STS [UR8+0x1c], R2 ;  /* 0x00001c02ff007988 */ /* 0x0009e40008000808 */
.L_x_11:
[----:B------:R-:W-:Y:S05]  /*0790*/  BSYNC.RECONVERGENT B0 ;  /* 0x0000000000007941 */ /* 0x000fea0003800200 */
.L_x_10:
[----:B------:R-:W-:Y:S04]  /*07a0*/  BSSY.RECONVERGENT B1, `(.L_x_12) ;  /* 0x000001a000017945 */ /* 0x000fe80003800200 */
[----:B------:R-:W-:Y:S04]  /*07b0*/  BSSY.RELIABLE B0, `(.L_x_13) ;  /* 0x0000015000007945 */ /* 0x000fe80003800100 */
[----:B------:R-:W-:Y:S05]  /*07c0*/  @P3 BRA `(.L_x_14) ;  /* 0x0000000000203947 */ /* 0x000fea0003800000 */
[----:B--234-:R-:W2:Y:S02]  /*07d0*/  LDS R2, [UR8+0x34] ;  /* 0x00003408ff027984 */ /* 0x01cea40008000800 */
[----:B--2---:R-:W-:-:S05]  /*07e0*/  LOP3.LUT R2, R2, 0x38, RZ, 0xb8, !PT ;  /* 0x0000003802027812 */ /* 0x004fca00078eb8ff */
[----:B------:R2:W-:Y:S01]  /*07f0*/  STS [UR8+0x34], R2 ;  /* 0x00003402ff007988 */ /* 0x0005e20008000808 */
[----:B------:R-:W-:Y:S05]  /*0800*/  @P3 BRA `(.L_x_15) ;  /* 0x0000000000203947 */ /* 0x000fea0003800000 */
[----:B--2---:R-:W2:Y:S01]  /*0810*/  LDS R2, [UR8+0x8] ;  /* 0x00000808ff027984 */ /* 0x004ea20008000800 */
[----:B------:R-:W-:-:S05]  /*0820*/  IMAD.MOV.U32 R3, RZ, RZ, 0x780 ;  /* 0x00000780ff037424 */ /* 0x000fca00078e00ff */
[----:B--2---:R-:W-:-:S05]  /*0830*/  LOP3.LUT R2, R2, 0x500, R3, 0xd8, !PT ;  /* 0x0000050002027812 */ /* 0x004fca00078ed803 */
[----:B------:R5:W-:Y:S02]  /*0840*/  STS [UR8+0x8], R2 ;  /* 0x00000802ff007988 */ /* 0x000be40008000808 */
.L_x_14:
[----:B------:R-:W-:Y:S05]  /*0850*/  @P3 BRA `(.L_x_16) ;  /* 0x0000000000283947 */ /* 0x000fea0003800000 */
[----:B--2345:R-:W2:Y:S02]  /*0860*/  LDS R2, [UR8+0x8] ;  /* 0x00000808ff027984 */ /* 0x03cea40008000800 */
[----:B--2---:R-:W-:-:S05]  /*0870*/  LOP3.LUT R2, R2, 0x1800, RZ, 0xb8, !PT ;  /* 0x0000180002027812 */ /* 0x004fca00078eb8ff */
[----:B------:R3:W-:Y:S02]  /*0880*/  STS [UR8+0x8], R2 ;  /* 0x00000802ff007988 */ /* 0x0007e40008000808 */
.L_x_15:
[----:B------:R-:W-:Y:S05]  /*0890*/  @P3 BREAK.RELIABLE B0 ;  /* 0x0000000000003942 */ /* 0x000fea0003800100 */
[----:B------:R-:W-:Y:S05]  /*08a0*/  @P3 BRA `(.L_x_17) ;  /* 0x0000000000243947 */ /* 0x000fea0003800000 */
[----:B------:R-:W4:Y:S01]  /*08b0*/  LDS R3, [UR8+0x8] ;  /* 0x00000808ff037984 */ /* 0x000f220008000800 */
[----:B--23--:R-:W-:-:S05]  /*08c0*/  IMAD.MOV.U32 R2, RZ, RZ, 0x6000 ;  /* 0x00006000ff027424 */ /* 0x00cfca00078e00ff */
[----:B----4-:R-:W-:-:S04]  /*08d0*/  LOP3.LUT R2, R3, 0x4000, R2, 0xd8, !PT ;  /* 0x0000400003027812 */ /* 0x010fc800078ed802 */
[----:B------:R-:W-:-:S05]  /*08e0*/  LOP3.LUT R2, R2, 0x400000, RZ, 0xb8, !PT ;  /* 0x0040000002027812 */ /* 0x000fca00078eb8ff */
[----:B------:R2:W-:Y:S02]  /*08f0*/  STS [UR8+0x8], R2 ;  /* 0x00000802ff007988 */ /* 0x0005e40008000808 */
.L_x_16:
[----:B------:R-:W-:Y:S05]  /*0900*/  BSYNC.RELIABLE B0 ;  /* 0x0000000000007941 */ /* 0x000fea0003800100 */
.L_x_13:
[----:B--2345:R-:W2:Y:S02]  /*0910*/  @!P3 LDS R2, [UR8+0x8] ;  /* 0x00000808ff02b984 */ /* 0x03cea40008000800 */
[----:B--2---:R-:W-:-:S05]  /*0920*/  @!P3 LOP3.LUT R2, R2, 0x8000, RZ, 0xb8, !PT ;  /* 0x000080000202b812 */ /* 0x004fca00078eb8ff */
[----:B------:R4:W-:Y:S02]  /*0930*/  @!P3 STS [UR8+0x8], R2 ;  /* 0x00000802ff00b988 */ /* 0x0009e40008000808 */
.L_x_17:
[----:B------:R-:W-:Y:S05]  /*0940*/  BSYNC.RECONVERGENT B1 ;  /* 0x0000000000017941 */ /* 0x000fea0003800200 */
.L_x_12:
[----:B------:R-:W-:Y:S05]  /*0950*/  WARPSYNC.ALL ;  /* 0x0000000000007948 */ /* 0x000fea0003800000 */
[----:B------:R-:W-:Y:S01]  /*0960*/  NOP ;  /* 0x0000000000007918 */ /* 0x000fe20000000000 */
[----:B------:R-:W-:Y:S05]  /*0970*/  @P0 BRA `(.L_x_18) ;  /* 0x0000000000300947 */ /* 0x000fea0003800000 */
[----:B--234-:R-:W2:Y:S01]  /*0980*/  S2R R2, SR_LANEID ;  /* 0x0000000000027919 */ /* 0x01cea20000000000 */
[----:B------:R-:W-:Y:S05]  /*0990*/  WARPSYNC.ALL ;  /* 0x0000000000007948 */ /* 0x000fea0003800000 */
[----:B------:R-:W-:Y:S01]  /*09a0*/  NOP ;  /* 0x0000000000007918 */ /* 0x000fe20000000000 */
[----:B--2---:R-:W-:-:S05]  /*09b0*/  IMAD.SHL.U32 R5, R2, 0x4, RZ ;  /* 0x0000000402057824 */ /* 0x004fca00078e00ff */
[----:B------:R-:W2:Y:S01]  /*09c0*/  LDS R7, [R5+UR8] ;  /* 0x0000000805077984 */ /* 0x000ea20008000800 */
[----:B------:R-:W-:-:S05]  /*09d0*/  IADD3 R2, P1, PT, R5, UR12, RZ ;  /* 0x0000000c05027c10 */ /* 0x000fca000ff3e0ff */
[----:B------:R-:W-:-:S05]  /*09e0*/  IMAD.X R3, RZ, RZ, UR13, P1 ;  /* 0x0000000dff037e24 */ /* 0x000fca00088e06ff */
[----:B--2---:R5:W2:Y:S01]  /*09f0*/  ATOMG.E.EXCH.STRONG.GPU PT, RZ, [R2], R7 ;  /* 0x0000000702ff73a8 */ /* 0x004aa200041ee100 */
[----:B------:R-:W-:-:S04]  /*0a00*/  DEPBAR {5,4,3,2,1,0} ;  /* 0x0000003f0000791a */ /* 0x000fc80000000000 */
[----:B------:R-:W3:Y:S02]  /*0a10*/  CCTL.E.C.LDCU.IV.DEEP [UR12] ;  /* 0x000000000c007540 */ /* 0x000ee40009c08000 */
[----:B---3--:R5:W-:Y:S01]  /*0a20*/  UTMACCTL.IV [UR12] ;  /* 0x000000000c0079b9 */ /* 0x008be20008000000 */
[----:B------:R-:W-:Y:S01]  /*0a30*/  NOP ;  /* 0x0000000000007918 */ /* 0x000fe20000000000 */
.L_x_18:
[----:B------:R-:W-:Y:S05]  /*0a40*/  @P0 BRA `(.L_x_19) ;  /* 0x00000000000c0947 */ /* 0x000fea0003800000 */
[----:B------:R0:W-:Y:S01]  /*0a50*/  UTMACMDFLUSH ;  /* 0x00000000000079b7 */ /* 0x0001e20000000000 */
[----:B------:R-:W-:Y:S05]  /*0a60*/  @P0 BRA `(.L_x_19) ;  /* 0x0000000000040947 */ /* 0x000fea0003800000 */
[----:B------:R-:W-:-:S04]  /*0a70*/  DEPBAR.LE SB0, 0x0 ;  /* 0x000080000000791a */ /* 0x000fc80000000000 */
.L_x_19:
[----:B------:R-:W-:Y:S05]  /*0a80*/  WARPSYNC.ALL ;  /* 0x0000000000007948 */ /* 0x000fea0003800000 */
[----:B------:R-:W-:Y:S01]  /*0a90*/  NOP ;  /* 0x0000000000007918 */ /* 0x000fe20000000000 */
[----:B--2---:R-:W-:Y:S06]  /*0aa0*/  BAR.SYNC.DEFER_BLOCKING 0x0 ;  /* 0x0000000000007b1d */ /* 0x004fec0000010000 */
[----:B------:R-:W-:Y:S02]  /*0ab0*/  BSSY.RECONVERGENT B1, `(.L_x_20) ;  /* 0x000000b000017945 */ /* 0x000fe40003800200 */
[----:B------:R-:W-:Y:S06]  /*0ac0*/  BAR.SYNC.DEFER_BLOCKING 0x0 ;  /* 0x0000000000007b1d */ /* 0x000fec0000010000 */
[----:B------:R2:W-:Y:S01]  /*0ad0*/  @!P0 STS [R11], RZ ;  /* 0x000000ff0b008388 */ /* 0x0005e20000000800 */
[----:B------:R-:W-:Y:S01]  /*0ae0*/  NOP ;  /* 0x0000000000007918 */ /* 0x000fe20000000000 */
[----:B------:R-:W-:Y:S05]  /*0af0*/  @P3 BRA `(.L_x_21) ;  /* 0x0000000000183947 */ /* 0x000fea0003800000 */
[----:B---345:R-:W3:Y:S01]  /*0b00*/  LDS R2, [UR8+0x8] ;  /* 0x00000808ff027984 */ /* 0x038ee20008000800 */
[----:B------:R-:W4:Y:S01]  /*0b10*/  LDC.64 R6, c[0x0][0x388] ;  /* 0x0000e200ff067b82 */ /* 0x000f220000000a00 */
[----:B------:R-:W-:Y:S02]  /*0b20*/  IMAD.MOV.U32 R3, RZ, RZ, 0x70 ;  /* 0x00000070ff037424 */ /* 0x000fe400078e00ff */
[----:B----4-:R4:W-:Y:S03]  /*0b30*/  STS.64 [UR8], R6 ;  /* 0x00000006ff007988 */ /* 0x0109e60008000a08 */
[----:B---3--:R-:W-:-:S05]  /*0b40*/  LOP3.LUT R2, R2, 0x10, R3, 0xd8, !PT ;  /* 0x0000001002027812 */ /* 0x008fca00078ed803 */
[----:B------:R4:W-:Y:S02]  /*0b50*/  STS [UR8+0x8], R2 ;  /* 0x00000802ff007988 */ /* 0x0009e40008000808 */
.L_x_21:
[----:B-----5:R-:W-:Y:S05]  /*0b60*/  BSYNC.RECONVERGENT B1 ;  /* 0x0000000000017941 */ /* 0x020fea0003800200 */
.L_x_20:
[----:B------:R-:W-:Y:S04]  /*0b70*/  BSSY.RECONVERGENT B2, `(.L_x_22) ;  /* 0x000000f000027945 */ /* 0x000fe80003800200 */
[----:B------:R-:W-:Y:S04]  /*0b80*/  BSSY.RELIABLE B1, `(.L_x_23) ;  /* 0x000000c000017945 */ /* 0x000fe80003800100 */
[----:B------:R-:W-:Y:S05]  /*0b90*/  @P3 BRA `(.L_x_24) ;  /* 0x0000000000283947 */ /* 0x000fea0003800000 */
[----:B---34-:R-:W3:Y:S01]  /*0ba0*/  LDS R2, [UR8+0x34] ;  /* 0x00003408ff027984 */ /* 0x018ee20008000800 */
[----:B------:R-:W-:Y:S01]  /*0bb0*/  IMAD.MOV.U32 R3, RZ, RZ, 0x1f000000 ;  /* 0x1f000000ff037424 */ /* 0x000fe200078e00ff */
[----:B------:R-:W-:Y:S05]  /*0bc0*/  @P3 BREAK.RELIABLE B1 ;  /* 0x0000000000013942 */ /* 0x000fea0003800100 */
[----:B---3--:R-:W-:-:S05]  /*0bd0*/  LOP3.LUT R2, R2, 0xff000000, R3, 0xb8, !PT ;  /* 0xff00000002027812 */ /* 0x008fca00078eb803 */
[----:B------:R3:W-:Y:S01]  /*0be0*/  STS [UR8+0x34], R2 ;  /* 0x00003402ff007988 */ /* 0x0007e20008000808 */
[----:B------:R-:W-:Y:S05]  /*0bf0*/  @P3 BRA `(.L_x_25) ;  /* 0x0000000000183947 */ /* 0x000fea0003800000 */
[----:B---3--:R-:W3:Y:S01]  /*0c00*/  LDS R2, [UR8+0x38] ;  /* 0x00003808ff027984 */ /* 0x008ee20008000800 */
[----:B------:R-:W-:-:S05]  /*0c10*/  IMAD.MOV.U32 R3, RZ, RZ, 0x7f ;  /* 0x0000007fff037424 */ /* 0x000fca00078e00ff */
[----:B---3--:R-:W-:-:S05]  /*0c20*/  LOP3.LUT R2, R2, 0xff, R3, 0xb8, !PT ;  /* 0x000000ff02027812 */ /* 0x008fca00078eb803 */
[----:B------:R5:W-:Y:S02]  /*0c30*/  STS [UR8+0x38], R2 ;  /* 0x00003802ff007988 */ /* 0x000be40008000808 */
.L_x_24:
[----:B------:R-:W-:Y:S05]  /*0c40*/  BSYNC.RELIABLE B1 ;  /* 0x0000000000017941 */ /* 0x000fea0003800100 */
.L_x_23:
[----:B------:R2:W-:Y:S02]  /*0c50*/  @!P3 STS [UR8+0x20], R12 ;  /* 0x0000200cff00b988 */ /* 0x0005e40008000808 */
.L_x_25:
[----:B------:R-:W-:Y:S05]  /*0c60*/  BSYNC.RECONVERGENT B2 ;  /* 0x0000000000027941 */ /* 0x000fea0003800200 */
.L_x_22:
[----:B------:R-:W-:Y:S05]  /*0c70*/  WARPSYNC.ALL ;  /* 0x0000000000007948 */ /* 0x000fea0003800000 */
[----:B------:R-:W-:Y:S01]  /*0c80*/  NOP ;  /* 0x0000000000007918 */ /* 0x000fe20000000000 */
[----:B------:R-:W2:Y:S01]  /*0c90*/  LDC R5, c[0x0][0x39c] ;  /* 0x0000e700ff057b82 */ /* 0x000ea20000000800 */
[----:B------:R-:W-:Y:S01]  /*0ca0*/  BSSY.RECONVERGENT B2, `(.L_x_26) ;  /* 0x0000010000027945 */ /* 0x000fe20003800200 */
[----:B--2---:R-:W-:-:S05]  /*0cb0*/  VIADD R5, R5, 0xffffffff ;  /* 0xffffffff05057836 */ /* 0x004fca0000000000 */
[----:B------:R2:W-:Y:S01]  /*0cc0*/  @!P3 STS [UR8+0x24], R5 ;  /* 0x00002405ff00b988 */ /* 0x0005e20008000808 */
[----:B------:R-:W-:Y:S05]  /*0cd0*/  @P3 BRA `(.L_x_27) ;  /* 0x0000000000303947 */ /* 0x000fea0003800000 */
[----:B------:R-:W2:Y:S01]  /*0ce0*/  LDS R3, [UR8+0x34] ;  /* 0x00003408ff037984 */ /* 0x000ea20008000800 */
[----:B----4-:R-:W4:Y:S03]  /*0cf0*/  LDC.64 R6, c[0x0][0x3b0] ;  /* 0x0000ec00ff067b82 */ /* 0x010f260000000a00 */
[----:B---3-5:R-:W3:Y:S01]  /*0d00*/  LDS R2, [UR8+0x1c] ;  /* 0x00001c08ff027984 */ /* 0x028ee20008000800 */
        /* <DEDUP_REMOVED lines=9> */
.L_x_27:
[----:B------:R-:W-:Y:S05]  /*0da0*/  BSYNC.RECONVERGENT B2 ;  /* 0x0000000000027941 */ /* 0x000fea0003800200 */
.L_x_26:
[----:B------:R-:W-:Y:S04]  /*0db0*/  BSSY.RECONVERGENT B3, `(.L_x_28) ;  /* 0x000001a000037945 */ /* 0x000fe80003800200 */
[----:B------:R-:W-:Y:S04]  /*0dc0*/  BSSY.RELIABLE B2, `(.L_x_29) ;  /* 0x0000015000027945 */ /* 0x000fe80003800100 */
[----:B------:R-:W-:Y:S05]  /*0dd0*/  @P3 BRA `(.L_x_30) ;  /* 0x0000000000203947 */ /* 0x000fea0003800000 */
[----:B---345:R-:W3:Y:S02]  /*0de0*/  LDS R2, [UR8+0x34] ;  /* 0x00003408ff027984 */ /* 0x038ee40008000800 */
[----:B---3--:R-:W-:-:S05]  /*0df0*/  LOP3.LUT R2, R2, 0x38, RZ, 0xb8, !PT ;  /* 0x0000003802027812 */ /* 0x008fca00078eb8ff */
[----:B------:R3:W-:Y:S01]  /*0e00*/  STS [UR8+0x34], R2 ;  /* 0x00003402ff007988 */ /* 0x0007e20008000808 */
[----:B------:R-:W-:Y:S05]  /*0e10*/  @P3 BRA `(.L_x_31) ;  /* 0x0000000000203947 */ /* 0x000fea0003800000 */
[----:B---3--:R-:W3:Y:S01]  /*0e20*/  LDS R2, [UR8+0x8] ;  /* 0x00000808ff027984 */ /* 0x008ee20008000800 */
[----:B------:R-:W-:-:S05]  /*0e30*/  IMAD.MOV.U32 R3, RZ, RZ, 0x780 ;  /* 0x00000780ff037424 */ /* 0x000fca00078e00ff */
[----:B---3--:R-:W-:-:S05]  /*0e40*/  LOP3.LUT R2, R2, 0x500, R3, 0xd8, !PT ;  /* 0x0000050002027812 */ /* 0x008fca00078ed803 */
[----:B------:R3:W-:Y:S02]  /*0e50*/  STS [UR8+0x8], R2 ;  /* 0x00000802ff007988 */ /* 0x0007e40008000808 */
.L_x_30:
[----:B------:R-:W-:Y:S05]  /*0e60*/  @P3 BRA `(.L_x_32) ;  /* 0x0000000000283947 */ /* 0x000fea0003800000 */
[----:B---345:R-:W3:Y:S02]  /*0e70*/  LDS R2, [UR8+0x8] ;  /* 0x00000808ff027984 */ /* 0x038ee40008000800 */
[----:B---3--:R-:W-:-:S05]  /*0e80*/  LOP3.LUT R2, R2, 0x1800, RZ, 0xb8, !PT ;  /* 0x0000180002027812 */ /* 0x008fca00078eb8ff */
[----:B------:R4:W-:Y:S02]  /*0e90*/  STS [UR8+0x8], R2 ;  /* 0x00000802ff007988 */ /* 0x0009e40008000808 */
.L_x_31:
[----:B------:R-:W-:Y:S05]  /*0ea0*/  @P3 BREAK.RELIABLE B2 ;  /* 0x0000000000023942 */ /* 0x000fea0003800100 */
[----:B------:R-:W-:Y:S05]  /*0eb0*/  @P3 BRA `(.L_x_33) ;  /* 0x0000000000243947 */ /* 0x000fea0003800000 */
[----:B---34-:R-:W3:Y:S01]  /*0ec0*/  LDS R2, [UR8+0x8] ;  /* 0x00000808ff027984 */ /* 0x018ee20008000800 */
[----:B------:R-:W-:-:S05]  /*0ed0*/  IMAD.MOV.U32 R3, RZ, RZ, 0x6000 ;  /* 0x00006000ff037424 */ /* 0x000fca00078e00ff */
[----:B---3--:R-:W-:-:S04]  /*0ee0*/  LOP3.LUT R2, R2, 0x4000, R3, 0xd8, !PT ;  /* 0x0000400002027812 */ /* 0x008fc800078ed803 */
[----:B------:R-:W-:-:S05]  /*0ef0*/  LOP3.LUT R2, R2, 0x400000, RZ, 0xb8, !PT ;  /* 0x0040000002027812 */ /* 0x000fca00078eb8ff */
[----:B------:R3:W-:Y:S02]  /*0f00*/  STS [UR8+0x8], R2 ;  /* 0x00000802ff007988 */ /* 0x0007e40008000808 */
.L_x_32:
[----:B------:R-:W-:Y:S05]  /*0f10*/  BSYNC.RELIABLE B2 ;  /* 0x0000000000027941 */ /* 0x000fea0003800100 */
.L_x_29:
[----:B---345:R-:W3:Y:S02]  /*0f20*/  @!P3 LDS R2, [UR8+0x8] ;  /* 0x00000808ff02b984 */ /* 0x038ee40008000800 */
[----:B---3--:R-:W-:-:S05]  /*0f30*/  @!P3 LOP3.LUT R2, R2, 0x8000, RZ, 0xb8, !PT ;  /* 0x000080000202b812 */ /* 0x008fca00078eb8ff */
[----:B------:R5:W-:Y:S02]  /*0f40*/  @!P3 STS [UR8+0x8], R2 ;  /* 0x00000802ff00b988 */ /* 0x000be40008000808 */
.L_x_33:
[----:B------:R-:W-:Y:S05]  /*0f50*/  BSYNC.RECONVERGENT B3 ;  /* 0x0000000000037941 */ /* 0x000fea0003800200 */
.L_x_28:
[----:B------:R-:W-:Y:S05]  /*0f60*/  WARPSYNC.ALL ;  /* 0x0000000000007948 */ /* 0x000fea0003800000 */
[----:B------:R-:W-:Y:S01]  /*0f70*/  NOP ;  /* 0x0000000000007918 */ /* 0x000fe20000000000 */
[----:B------:R-:W-:-:S04]  /*0f80*/  UIADD3 UR5, UPT, UPT, UR4, 0x80, URZ ;  /* 0x0000008004057890 */ /* 0x000fc8000fffe0ff */
[----:B------:R-:W-:-:S04]  /*0f90*/  UIADD3 UR14, UP0, UPT, UR5, UR16, URZ ;  /* 0x00000010050e7290 */ /* 0x000fc8000ff1e0ff */
[----:B------:R-:W-:Y:S01]  /*0fa0*/  ULEA.HI.X.SX32 UR15, UR5, UR17, 0x1, UP0 ;  /* 0x00000011050f7291 */ /* 0x000fe200080f0eff */
[----:B------:R-:W-:Y:S11]  /*0fb0*/  @P0 BRA `(.L_x_34) ;  /* 0x0000000000300947 */ /* 0x000ff60003800000 */
[----:B---345:R-:W3:Y:S01]  /*0fc0*/  S2R R2, SR_LANEID ;  /* 0x0000000000027919 */ /* 0x038ee20000000000 */
[----:B------:R-:W-:Y:S05]  /*0fd0*/  WARPSYNC.ALL ;  /* 0x0000000000007948 */ /* 0x000fea0003800000 */
[----:B------:R-:W-:Y:S01]  /*0fe0*/  NOP ;  /* 0x0000000000007918 */ /* 0x000fe20000000000 */
[----:B---3--:R-:W-:-:S05]  /*0ff0*/  IMAD.SHL.U32 R6, R2, 0x4, RZ ;  /* 0x0000000402067824 */ /* 0x008fca00078e00ff */
[----:B------:R-:W3:Y:S01]  /*1000*/  LDS R7, [R6+UR8] ;  /* 0x0000000806077984 */ /* 0x000ee20008000800 */
[----:B------:R-:W-:-:S05]  /*1010*/  IADD3 R2, P1, PT, R6, UR14, RZ ;  /* 0x0000000e06027c10 */ /* 0x000fca000ff3e0ff */
[----:B------:R-:W-:-:S05]  /*1020*/  IMAD.X R3, RZ, RZ, UR15, P1 ;  /* 0x0000000fff037e24 */ /* 0x000fca00088e06ff */
[----:B---3--:R3:W4:Y:S01]  /*1030*/  ATOMG.E.EXCH.STRONG.GPU PT, RZ, [R2], R7 ;  /* 0x0000000702ff73a8 */ /* 0x00872200041ee100 */
[----:B------:R-:W-:-:S04]  /*1040*/  DEPBAR {5,4,3,2,1,0} ;  /* 0x0000003f0000791a */ /* 0x000fc80000000000 */
[----:B------:R-:W5:Y:S02]  /*1050*/  CCTL.E.C.LDCU.IV.DEEP [UR14] ;  /* 0x000000000e007540 */ /* 0x000f640009c08000 */
[----:B-----5:R3:W-:Y:S01]  /*1060*/  UTMACCTL.IV [UR14] ;  /* 0x000000000e0079b9 */ /* 0x0207e20008000000 */
[----:B------:R-:W-:Y:S01]  /*1070*/  NOP ;  /* 0x0000000000007918 */ /* 0x000fe20000000000 */
.L_x_34:
[----:B------:R-:W-:Y:S05]  /*1080*/  @P0 BRA `(.L_x_35) ;  /* 0x00000000000c0947 */ /* 0x000fea0003800000 */
[----:B------:R0:W-:Y:S01]  /*1090*/  UTMACMDFLUSH ;  /* 0x00000000000079b7 */ /* 0x0001e20000000000 */
[----:B------:R-:W-:Y:S05]  /*10a0*/  @P0 BRA `(.L_x_35) ;  /* 0x0000000000040947 */ /* 0x000fea0003800000 */
[----:B------:R-:W-:-:S04]  /*10b0*/  DEPBAR.LE SB0, 0x0 ;  /* 0x000080000000791a */ /* 0x000fc80000000000 */
.L_x_35:
[----:B------:R-:W-:Y:S05]  /*10c0*/  WARPSYNC.ALL ;  /* 0x0000000000007948 */ /* 0x000fea0003800000 */
[----:B------:R-:W-:Y:S01]  /*10d0*/  NOP ;  /* 0x0000000000007918 */ /* 0x000fe20000000000 */
[----:B----4-:R-:W-:Y:S06]  /*10e0*/  BAR.SYNC.DEFER_BLOCKING 0x0 ;  /* 0x0000000000007b1d */ /* 0x010fec0000010000 */
[----:B------:R-:W-:Y:S02]  /*10f0*/  BSSY.RECONVERGENT B3, `(.L_x_36) ;  /* 0x000000b000037945 */ /* 0x000fe40003800200 */
[----:B------:R-:W-:Y:S06]  /*1100*/  BAR.SYNC.DEFER_BLOCKING 0x0 ;  /* 0x0000000000007b1d */ /* 0x000fec0000010000 */
[----:B------:R4:W-:Y:S01]  /*1110*/  @!P0 STS [R11], RZ ;  /* 0x000000ff0b008388 */ /* 0x0009e20000000800 */
[----:B------:R-:W-:Y:S01]  /*1120*/  NOP ;  /* 0x0000000000007918 */ /* 0x000fe20000000000 */
[----:B------:R-:W-:Y:S05]  /*1130*/  @P3 BRA `(.L_x_37) ;  /* 0x0000000000183947 */ /* 0x000fea0003800000 */
[----:B---3-5:R-:W3:Y:S01]  /*1140*/  LDS R2, [UR8+0x8] ;  /* 0x00000808ff027984 */ /* 0x028ee20008000800 */
[----:B------:R-:W5:Y:S01]  /*1150*/  LDC.64 R6, c[0x0][0x390] ;  /* 0x0000e400ff067b82 */ /* 0x000f620000000a00 */
[----:B------:R-:W-:Y:S02]  /*1160*/  IMAD.MOV.U32 R3, RZ, RZ, 0x70 ;  /* 0x00000070ff037424 */ /* 0x000fe400078e00ff */
[----:B-----5:R5:W-:Y:S03]  /*1170*/  STS.64 [UR8], R6 ;  /* 0x00000006ff007988 */ /* 0x020be60008000a08 */
[----:B---3--:R-:W-:-:S05]  /*1180*/  LOP3.LUT R2, R2, 0x10, R3, 0xd8, !PT ;  /* 0x0000001002027812 */ /* 0x008fca00078ed803 */
[----:B------:R5:W-:Y:S02]  /*1190*/  STS [UR8+0x8], R2 ;  /* 0x00000802ff007988 */ /* 0x000be40008000808 */
.L_x_37:
[----:B---3--:R-:W-:Y:S05]  /*11a0*/  BSYNC.RECONVERGENT B3 ;  /* 0x0000000000037941 */ /* 0x008fea0003800200 */
.L_x_36:
[----:B------:R-:W-:Y:S04]  /*11b0*/  BSSY.RECONVERGENT B4, `(.L_x_38) ;  /* 0x0000011000047945 */ /* 0x000fe80003800200 */
[----:B------:R-:W-:Y:S04]  /*11c0*/  BSSY.RELIABLE B3, `(.L_x_39) ;  /* 0x000000e000037945 */ /* 0x000fe80003800100 */
[----:B------:R-:W-:Y:S05]  /*11d0*/  @P3 BRA `(.L_x_40) ;  /* 0x0000000000243947 */ /* 0x000fea0003800000 */
[----:B-----5:R-:W3:Y:S01]  /*11e0*/  LDS R2, [UR8+0x34] ;  /* 0x00003408ff027984 */ /* 0x020ee20008000800 */
[----:B------:R-:W-:-:S05]  /*11f0*/  IMAD.MOV.U32 R3, RZ, RZ, 0x3f000000 ;  /* 0x3f000000ff037424 */ /* 0x000fca00078e00ff */
[----:B---3--:R-:W-:-:S05]  /*1200*/  LOP3.LUT R2, R2, 0xff000000, R3, 0xb8, !PT ;  /* 0xff00000002027812 */ /* 0x008fca00078eb803 */
[----:B------:R3:W-:Y:S01]  /*1210*/  STS [UR8+0x34], R2 ;  /* 0x00003402ff007988 */ /* 0x0007e20008000808 */
[----:B------:R-:W-:Y:S05]  /*1220*/  @P3 BRA `(.L_x_41) ;  /* 0x00000000001c3947 */ /* 0x000fea0003800000 */
[----:B---3--:R-:W3:Y:S01]  /*1230*/  LDS R2, [UR8+0x38] ;  /* 0x00003808ff027984 */ /* 0x008ee20008000800 */
[----:B------:R-:W-:-:S05]  /*1240*/  IMAD.MOV.U32 R3, RZ, RZ, 0x7f ;  /* 0x0000007fff037424 */ /* 0x000fca00078e00ff */
[----:B---3--:R-:W-:-:S05]  /*1250*/  LOP3.LUT R2, R2, 0xff, R3, 0xb8, !PT ;  /* 0x000000ff02027812 */ /* 0x008fca00078eb803 */
[----:B------:R3:W-:Y:S02]  /*1260*/  STS [UR8+0x38], R2 ;  /* 0x00003802ff007988 */ /* 0x0007e40008000808 */
.L_x_40:
[----:B------:R-:W-:Y:S05]  /*1270*/  @P3 BREAK.RELIABLE B3 ;  /* 0x0000000000033942 */ /* 0x000fea0003800100 */
[----:B------:R-:W-:Y:S05]  /*1280*/  @P3 BRA `(.L_x_42) ;  /* 0x00000000000c3947 */ /* 0x000fea0003800000 */
[----:B------:R2:W-:Y:S02]  /*1290*/  STS [UR8+0x20], R5 ;  /* 0x00002005ff007988 */ /* 0x0005e40008000808 */
.L_x_41:
[----:B------:R-:W-:Y:S05]  /*12a0*/  BSYNC.RELIABLE B3 ;  /* 0x0000000000037941 */ /* 0x000fea0003800100 */
.L_x_39:
[----:B------:R2:W-:Y:S02]  /*12b0*/  @!P3 STS [UR8+0x24], R4 ;  /* 0x00002404ff00b988 */ /* 0x0005e40008000808 */
.L_x_42:
[----:B------:R-:W-:Y:S05]  /*12c0*/  BSYNC.RECONVERGENT B4 ;  /* 0x0000000000047941 */ /* 0x000fea0003800200 */
.L_x_38:
[----:B------:R-:W-:Y:S05]  /*12d0*/  WARPSYNC.ALL ;  /* 0x0000000000007948 */ /* 0x000fea0003800000 */
[----:B------:R-:W-:Y:S01]  /*12e0*/  NOP ;  /* 0x0000000000007918 */ /* 0x000fe20000000000 */
[----:B------:R-:W-:Y:S04]  /*12f0*/  BSSY.RECONVERGENT B4, `(.L_x_43) ;  /* 0x000000e000047945 */ /* 0x000fe80003800200 */
[----:B------:R-:W-:Y:S05]  /*1300*/  @P3 BRA `(.L_x_44) ;  /* 0x0000000000303947 */ /* 0x000fea0003800000 */
[----:B------:R-:W2:Y:S02]  /*1310*/  LDS R3, [UR8+0x34] ;  /* 0x00003408ff037984 */ /* 0x000ea40008000800 */
[----:B--2---:R-:W2:Y:S02]  /*1320*/  LDC.64 R4, c[0x0][0x3b8] ;  /* 0x0000ee00ff047b82 */ /* 0x004ea40000000a00 */
[----:B---3-5:R-:W3:Y:S01]  /*1330*/  LDS R2, [UR8+0x1c] ;  /* 0x00001c08ff027984 */ /* 0x028ee20008000800 */
[C---:B--2---:R-:W-:Y:S01]  /*1340*/  SHF.L.U64.HI R5, R4.reuse, 0x1, R5 ;  /* 0x0000000104057819 */ /* 0x044fe20000010205 */
[----:B------:R-:W-:-:S03]  /*1350*/  IMAD.SHL.U32 R4, R4, 0x2, RZ ;  /* 0x0000000204047824 */ /* 0x000fc600078e00ff */
[--C-:B------:R-:W-:Y:S02]  /*1360*/  SHF.R.U32.HI R7, RZ, 0x4, R5.reuse ;  /* 0x00000004ff077819 */ /* 0x100fe40000011605 */
[----:B------:R-:W-:-:S05]  /*1370*/  SHF.R.U64 R4, R4, 0x4, R5 ;  /* 0x0000000404047819 */ /* 0x000fca0000001205 */
[----:B------:R2:W-:Y:S01]  /*1380*/  STS [UR8+0xc], R4 ;  /* 0x00000c04ff007988 */ /* 0x0005e20008000808 */
[----:B------:R-:W-:Y:S02]  /*1390*/  LOP3.LUT R3, R3, 0x7, RZ, 0xb8, !PT ;  /* 0x0000000703037812 */ /* 0x000fe400078eb8ff */
[----:B---3--:R-:W-:-:S03]  /*13a0*/  LOP3.LUT R2, R2, 0xf, R7, 0xb8, !PT ;  /* 0x0000000f02027812 */ /* 0x008fc600078eb807 */
[----:B------:R2:W-:Y:S04]  /*13b0*/  STS [UR8+0x34], R3 ;  /* 0x00003403ff007988 */ /* 0x0005e80008000808 */
[----:B------:R2:W-:Y:S02]  /*13c0*/  STS [UR8+0x1c], R2 ;  /* 0x00001c02ff007988 */ /* 0x0005e40008000808 */
.L_x_44:
[----:B------:R-:W-:Y:S05]  /*13d0*/  BSYNC.RECONVERGENT B4 ;  /* 0x0000000000047941 */ /* 0x000fea0003800200 */
.L_x_43:
[----:B------:R-:W-:Y:S04]  /*13e0*/  BSSY.RECONVERGENT B5, `(.L_x_45) ;  /* 0x000001a000057945 */ /* 0x000fe80003800200 */
[----:B------:R-:W-:Y:S04]  /*13f0*/  BSSY.RELIABLE B4, `(.L_x_46) ;  /* 0x0000015000047945 */ /* 0x000fe80003800100 */
[----:B------:R-:W-:Y:S05]  /*1400*/  @P3 BRA `(.L_x_47) ;  /* 0x0000000000203947 */ /* 0x000fea0003800000 */
[----:B--23-5:R-:W2:Y:S02]  /*1410*/  LDS R2, [UR8+0x34] ;  /* 0x00003408ff027984 */ /* 0x02cea40008000800 */
[----:B--2---:R-:W-:-:S05]  /*1420*/  LOP3.LUT R2, R2, 0x38, RZ, 0xb8, !PT ;  /* 0x0000003802027812 */ /* 0x004fca00078eb8ff */
[----:B------:R2:W-:Y:S01]  /*1430*/  STS [UR8+0x34], R2 ;  /* 0x00003402ff007988 */ /* 0x0005e20008000808 */
[----:B------:R-:W-:Y:S05]  /*1440*/  @P3 BRA `(.L_x_48) ;  /* 0x0000000000203947 */ /* 0x000fea0003800000 */
[----:B--2---:R-:W2:Y:S01]  /*1450*/  LDS R2, [UR8+0x8] ;  /* 0x00000808ff027984 */ /* 0x004ea20008000800 */
[----:B------:R-:W-:-:S05]  /*1460*/  IMAD.MOV.U32 R3, RZ, RZ, 0x780 ;  /* 0x00000780ff037424 */ /* 0x000fca00078e00ff */
[----:B--2---:R-:W-:-:S05]  /*1470*/  LOP3.LUT R2, R2, 0x500, R3, 0xd8, !PT ;  /* 0x0000050002027812 */ /* 0x004fca00078ed803 */
[----:B------:R2:W-:Y:S02]  /*1480*/  STS [UR8+0x8], R2 ;  /* 0x00000802ff007988 */ /* 0x0005e40008000808 */
.L_x_47:
[----:B------:R-:W-:Y:S05]  /*1490*/  @P3 BRA `(.L_x_49) ;  /* 0x0000000000283947 */ /* 0x000fea0003800000 */
[----:B--23-5:R-:W2:Y:S02]  /*14a0*/  LDS R2, [UR8+0x8] ;  /* 0x00000808ff027984 */ /* 0x02cea40008000800 */
[----:B--2---:R-:W-:-:S05]  /*14b0*/  LOP3.LUT R2, R2, 0x1800, RZ, 0xb8, !PT ;  /* 0x0000180002027812 */ /* 0x004fca00078eb8ff */
[----:B------:R3:W-:Y:S02]  /*14c0*/  STS [UR8+0x8], R2 ;  /* 0x00000802ff007988 */ /* 0x0007e40008000808 */
.L_x_48:
[----:B------:R-:W-:Y:S05]  /*14d0*/  @P3 BREAK.RELIABLE B4 ;  /* 0x0000000000043942 */ /* 0x000fea0003800100 */
[----:B------:R-:W-:Y:S05]  /*14e0*/  @P3 BRA `(.L_x_50) ;  /* 0x0000000000243947 */ /* 0x000fea0003800000 */
[----:B--23--:R-:W2:Y:S01]  /*14f0*/  LDS R2, [UR8+0x8] ;  /* 0x00000808ff027984 */ /* 0x00cea20008000800 */
[----:B------:R-:W-:-:S05]  /*1500*/  IMAD.MOV.U32 R3, RZ, RZ, 0x6000 ;  /* 0x00006000ff037424 */ /* 0x000fca00078e00ff */
[----:B--2---:R-:W-:-:S04]  /*1510*/  LOP3.LUT R2, R2, 0x6000, R3, 0xd8, !PT ;  /* 0x0000600002027812 */ /* 0x004fc800078ed803 */
[----:B------:R-:W-:-:S05]  /*1520*/  LOP3.LUT R2, R2, 0x400000, RZ, 0xb8, !PT ;  /* 0x0040000002027812 */ /* 0x000fca00078eb8ff */
[----:B------:R2:W-:Y:S02]  /*1530*/  STS [UR8+0x8], R2 ;  /* 0x00000802ff007988 */ /* 0x0005e40008000808 */
.L_x_49:
[----:B------:R-:W-:Y:S05]  /*1540*/  BSYNC.RELIABLE B4 ;  /* 0x0000000000047941 */ /* 0x000fea0003800100 */
.L_x_46:
[----:B--23-5:R-:W2:Y:S02]  /*1550*/  @!P3 LDS R2, [UR8+0x8] ;  /* 0x00000808ff02b984 */ /* 0x02cea40008000800 */
[----:B--2---:R-:W-:-:S05]  /*1560*/  @!P3 LOP3.LUT R2, R2, 0x8000, RZ, 0xb8, !PT ;  /* 0x000080000202b812 */ /* 0x004fca00078eb8ff */
[----:B------:R5:W-:Y:S02]  /*1570*/  @!P3 STS [UR8+0x8], R2 ;  /* 0x00000802ff00b988 */ /* 0x000be40008000808 */
.L_x_50:
[----:B------:R-:W-:Y:S05]  /*1580*/  BSYNC.RECONVERGENT B5 ;  /* 0x0000000000057941 */ /* 0x000fea0003800200 */
.L_x_45:
[----:B------:R-:W-:Y:S05]  /*1590*/  WARPSYNC.ALL ;  /* 0x0000000000007948 */ /* 0x000fea0003800000 */
[----:B------:R-:W-:Y:S01]  /*15a0*/  NOP ;  /* 0x0000000000007918 */ /* 0x000fe20000000000 */
[----:B------:R-:W-:-:S04]  /*15b0*/  UIADD3 UR4, UPT, UPT, UR4, 0x100, URZ ;  /* 0x0000010004047890 */ /* 0x000fc8000fffe0ff */
[----:B------:R-:W-:-:S04]  /*15c0*/  UIADD3 UR23, UP0, UPT, UR4, UR16, URZ ;  /* 0x0000001004177290 */ /* 0x000fc8000ff1e0ff */
[----:B------:R-:W-:Y:S01]  /*15d0*/  ULEA.HI.X.SX32 UR28, UR4, UR17, 0x1, UP0 ;  /* 0x00000011041c7291 */ /* 0x000fe200080f0eff */
[----:B------:R-:W-:Y:S11]  /*15e0*/  @P0 BRA `(.L_x_51) ;  /* 0x0000000000380947 */ /* 0x000ff60003800000 */
[----:B--23-5:R-:W2:Y:S01]  /*15f0*/  S2R R2, SR_LANEID ;  /* 0x0000000000027919 */ /* 0x02cea20000000000 */
[----:B------:R-:W-:Y:S05]  /*1600*/  WARPSYNC.ALL ;  /* 0x0000000000007948 */ /* 0x000fea0003800000 */
[----:B------:R-:W-:Y:S01]  /*1610*/  NOP ;  /* 0x0000000000007918 */ /* 0x000fe20000000000 */
[----:B--2---:R-:W-:-:S05]  /*1620*/  IMAD.SHL.U32 R4, R2, 0x4, RZ ;  /* 0x0000000402047824 */ /* 0x004fca00078e00ff */
[----:B------:R-:W2:Y:S01]  /*1630*/  LDS R5, [R4+UR8] ;  /* 0x0000000804057984 */ /* 0x000ea20008000800 */
[----:B------:R-:W-:Y:S01]  /*1640*/  IADD3 R2, P1, PT, R4, UR23, RZ ;  /* 0x0000001704027c10 */ /* 0x000fe2000ff3e0ff */
[----:B------:R-:W-:-:S04]  /*1650*/  UMOV UR4, UR23 ;  /* 0x0000001700047c82 */ /* 0x000fc80008000000 */
[----:B------:R-:W-:Y:S01]  /*1660*/  IMAD.X R3, RZ, RZ, UR28, P1 ;  /* 0x0000001cff037e24 */ /* 0x000fe200088e06ff */
[----:B------:R-:W-:-:S04]  /*1670*/  UMOV UR5, UR28 ;  /* 0x0000001c00057c82 */ /* 0x000fc80008000000 */
[----:B--2---:R2:W3:Y:S01]  /*1680*/  ATOMG.E.EXCH.STRONG.GPU PT, RZ, [R2], R5 ;  /* 0x0000000502ff73a8 */ /* 0x0044e200041ee100 */
[----:B------:R-:W-:-:S04]  /*1690*/  DEPBAR {5,4,3,2,1,0} ;  /* 0x0000003f0000791a */ /* 0x000fc80000000000 */
[----:B------:R-:W5:Y:S02]  /*16a0*/  CCTL.E.C.LDCU.IV.DEEP [UR4] ;  /* 0x0000000004007540 */ /* 0x000f640009c08000 */
[----:B-----5:R2:W-:Y:S01]  /*16b0*/  UTMACCTL.IV [UR4] ;  /* 0x00000000040079b9 */ /* 0x0205e20008000000 */
[----:B------:R-:W-:Y:S01]  /*16c0*/  NOP ;  /* 0x0000000000007918 */ /* 0x000fe20000000000 */
.L_x_51:
[----:B------:R-:W-:Y:S05]  /*16d0*/  @P0 BRA `(.L_x_52) ;  /* 0x00000000000c0947 */ /* 0x000fea0003800000 */
[----:B------:R0:W-:Y:S01]  /*16e0*/  UTMACMDFLUSH ;  /* 0x00000000000079b7 */ /* 0x0001e20000000000 */
[----:B------:R-:W-:Y:S05]  /*16f0*/  @P0 BRA `(.L_x_52) ;  /* 0x0000000000040947 */ /* 0x000fea0003800000 */
[----:B------:R-:W-:-:S04]  /*1700*/  DEPBAR.LE SB0, 0x0 ;  /* 0x000080000000791a */ /* 0x000fc80000000000 */
.L_x_52:
[----:B------:R-:W-:Y:S05]  /*1710*/  WARPSYNC.ALL ;  /* 0x0000000000007948 */ /* 0x000fea0003800000 */
[----:B------:R-:W-:Y:S01]  /*1720*/  NOP ;  /* 0x0000000000007918 */ /* 0x000fe20000000000 */
[----:B---3--:R-:W-:Y:S01]  /*1730*/  BAR.SYNC.DEFER_BLOCKING 0x0 ;  /* 0x0000000000007b1d */ /* 0x008fe20000010000 */
[----:B------:R-:W-:Y:S01]  /*1740*/  ISETP.GE.AND P0, PT, R10, 0x1, PT ;  /* 0x000000010a00780c */ /* 0x000fe20003f06270 */
[----:B------:R-:W-:Y:S01]  /*1750*/  USHF.L.U32 UR27, UR27, 0x7, URZ ;  /* 0x000000071b1b7899 */ /* 0x000fe200080006ff */
[----:B--2--5:R-:W-:Y:S01]  /*1760*/  SHF.R.U32.HI R2, RZ, 0x5, R0 ;  /* 0x00000005ff027819 */ /* 0x024fe20000011600 */
[----:B------:R-:W-:-:S02]  /*1770*/  USHF.L.U32 UR11, UR11, 0x7, URZ ;  /* 0x000000070b0b7899 */ /* 0x000fc400080006ff */
[----:B------:R-:W-:Y:S01]  /*1780*/  VOTEU.ALL UP0, P3 ;  /* 0x0000000000ff7886 */ /* 0x000fe20001800000 */
[----:B------:R-:W-:Y:S01]  /*1790*/  UMOV UR4, 0x1 ;  /* 0x0000000100047882 */ /* 0x000fe20000000000 */
[----:B------:R-:W-:Y:S01]  /*17a0*/  VOTEU.ALL UP1, P3 ;  /* 0x0000000000ff7886 */ /* 0x000fe20001820000 */
[----:B------:R-:W-:Y:S02]  /*17b0*/  R2UR UR22, R2 ;  /* 0x00000000021672ca */ /* 0x000fe400000e0000 */
[----:B------:R-:W-:-:S04]  /*17c0*/  @!UP0 UIADD3 UR6, UPT, UPT, -UR4, 0x100000, URZ ;  /* 0x0010000004068890 */ /* 0x000fc8000fffe1ff */
[----:B------:R-:W-:Y:S02]  /*17d0*/  @!UP0 USHF.L.U32 UR7, UR6, 0xb, URZ ;  /* 0x0000000b06078899 */ /* 0x000fe400080006ff */
[----:B------:R-:W-:Y:S02]  /*17e0*/  @!UP0 USHF.L.U32 UR6, UR6, 0x1, URZ ;  /* 0x0000000106068899 */ /* 0x000fe400080006ff */
[----:B------:R-:W-:-:S04]  /*17f0*/  @!UP0 UIADD3 UR4, UPT, UPT, -UR4, 0x100000, URZ ;  /* 0x0010000004048890 */ /* 0x000fc8000fffe1ff */
[----:B------:R-:W-:Y:S02]  /*1800*/  @!UP0 USHF.L.U32 UR5, UR4, 0xb, URZ ;  /* 0x0000000b04058899 */ /* 0x000fe400080006ff */
[----:B------:R-:W-:Y:S01]  /*1810*/  @!UP0 USHF.L.U32 UR4, UR4, 0x1, URZ ;  /* 0x0000000104048899 */ /* 0x000fe200080006ff */
[----:B------:R-:W-:Y:S01]  /*1820*/  VOTEU.ALL UP0, P3 ;  /* 0x0000000000ff7886 */ /* 0x000fe20001800000 */
[----:B------:R-:W2:Y:S04]  /*1830*/  FENCE.VIEW.ASYNC.S ;  /* 0x00000000000073c6 */ /* 0x000ea80000000000 */
[----:B--2---:R2:W3:Y:S06]  /*1840*/  @!UP0 SYNCS.EXCH.64 URZ, [UR8+0x4000], UR6 ;  /* 0x0040000608ff85b2 */ /* 0x0044ec0008000100 */
[----:B------:R2:W5:Y:S01]  /*1850*/  @!UP1 SYNCS.EXCH.64 URZ, [UR8+0x4010], UR4 ;  /* 0x0040100408ff95b2 */ /* 0x0005620008000100 */
[----:B------:R-:W-:Y:S05]  /*1860*/  @!P0 BRA `(.L_x_53) ;  /* 0x0000000400b88947 */ /* 0x000fea0003800000 */
[----:B---3-5:R-:W-:Y:S01]  /*1870*/  BAR.SYNC.DEFER_BLOCKING 0x0 ;  /* 0x0000000000007b1d */ /* 0x028fe20000010000 */
[----:B------:R-:W-:Y:S01]  /*1880*/  @!P3 IMAD.MOV.U32 R2, RZ, RZ, 0x4000 ;  /* 0x00004000ff02b424 */ /* 0x000fe200078e00ff */
[----:B------:R-:W-:Y:S02]  /*1890*/  ELECT P1, URZ, PT ;  /* 0x0000000000ff782f */ /* 0x000fe40003820000 */
[----:B------:R-:W-:Y:S02]  /*18a0*/  ELECT P0, URZ, PT ;  /* 0x0000000000ff782f */ /* 0x000fe40003800000 */
[C---:B------:R-:W-:Y:S01]  /*18b0*/  ISETP.LT.U32.AND P1, PT, R68.reuse, 0x20, P1 ;  /* 0x000000204400780c */ /* 0x040fe20000f21070 */
[----:B------:R-:W-:Y:S01]  /*18c0*/  UIADD3 UR24, UPT, UPT, UR8, 0x2000, URZ ;  /* 0x0000200008187890 */ /* 0x000fe2000fffe0ff */
[----:B------:R-:W-:Y:S01]  /*18d0*/  ISETP.LT.U32.AND P0, PT, R68, 0x20, P0 ;  /* 0x000000204400780c */ /* 0x000fe20000701070 */
[----:B--2---:R-:W-:Y:S02]  /*18e0*/  USHF.R.U32.HI UR4, URZ, 0x4, UR8 ;  /* 0x00000004ff047899 */ /* 0x004fe40008011608 */
[----:B------:R-:W-:-:S02]  /*18f0*/  USHF.R.U32.HI UR6, URZ, 0x4, UR24 ;  /* 0x00000004ff067899 */ /* 0x000fc40008011618 */
[----:B------:R-:W-:Y:S02]  /*1900*/  USGXT.U32 UR4, UR4, 0xe ;  /* 0x0000000e0404789a */ /* 0x000fe40008000000 */
[----:B------:R-:W-:Y:S01]  /*1910*/  USGXT.U32 UR6, UR6, 0xe ;  /* 0x0000000e0606789a */ /* 0x000fe20008000000 */
[----:B------:R-:W-:Y:S01]  /*1920*/  UMOV UR20, 0xfffffffe ;  /* 0xfffffffe00147882 */ /* 0x000fe20000000000 */
[----:B------:R-:W-:Y:S02]  /*1930*/  UMOV UR21, 0x7fffbfdf ;  /* 0x7fffbfdf00157882 */ /* 0x000fe40000000000 */
[----:B------:R-:W-:Y:S01]  /*1940*/  VOTEU.ANY UP0, P1 ;  /* 0x0000000000ff7886 */ /* 0x000fe20000800100 */
[----:B------:R-:W-:Y:S01]  /*1950*/  VOTEU.ANY UP2, P1 ;  /* 0x0000000000ff7886 */ /* 0x000fe20000840100 */
[----:B------:R-:W-:Y:S01]  /*1960*/  VOTEU.ANY UP1, P0 ;  /* 0x0000000000ff7886 */ /* 0x000fe20000020100 */
[----:B------:R-:W-:Y:S01]  /*1970*/  VOTEU.ANY UP3, P0 ;  /* 0x0000000000ff7886 */ /* 0x000fe20000060100 */
[----:B------:R-:W-:Y:S01]  /*1980*/  UMOV UR5, URZ ;  /* 0x000000ff00057c82 */ /* 0x000fe20008000000 */
[----:B------:R2:W-:Y:S01]  /*1990*/  @!P3 SYNCS.ARRIVE.TRANS64 RZ, [UR8+0x4000], R2 ;  /* 0x00400002ffffb9a7 */ /* 0x0005e20008000008 */
[----:B------:R3:W-:Y:S06]  /*19a0*/  MEMBAR.ALL.CTA ;  /* 0x0000000000007992 */ /* 0x0007ec0000008000 */
[----:B---3--:R-:W3:Y:S01]  /*19b0*/  FENCE.VIEW.ASYNC.S ;  /* 0x00000000000073c6 */ /* 0x008ee20000000000 */
[----:B------:R-:W-:Y:S01]  /*19c0*/  @UP0 UIADD3 UR9, UPT, UPT, UR8, 0x4000, URZ ;  /* 0x0000400008090890 */ /* 0x000fe2000fffe0ff */
[----:B------:R-:W-:Y:S01]  /*19d0*/  @UP0 UMOV UR10, URZ ;  /* 0x000000ff000a0c82 */ /* 0x000fe20008000000 */
[----:B------:R-:W-:Y:S01]  /*19e0*/  @UP1 UIADD3 UR25, UPT, UPT, UR8, 0x4000, URZ ;  /* 0x0000400008191890 */ /* 0x000fe2000fffe0ff */
[----:B------:R-:W-:Y:S01]  /*19f0*/  @UP1 UMOV UR26, URZ ;  /* 0x000000ff001a1c82 */ /* 0x000fe20008000000 */
[----:B------:R-:W-:Y:S01]  /*1a00*/  UMOV UR7, URZ ;  /* 0x000000ff00077c82 */ /* 0x000fe20008000000 */
[----:B------:R-:W-:-:S02]  /*1a10*/  UIADD3.64 UR18, UPT, UPT, UR4, -UR20, URZ ;  /* 0x8000001404127297 */ /* 0x000fc4000fffe0ff */
[----:B------:R-:W-:Y:S02]  /*1a20*/  UIADD3.64 UR20, UPT, UPT, UR6, -UR20, URZ ;  /* 0x8000001406147297 */ /* 0x000fe4000fffe0ff */
[----:B------:R-:W-:Y:S01]  /*1a30*/  UISETP.NE.U32.AND UP0, UPT, UR22, URZ, UPT ;  /* 0x000000ff1600728c */ /* 0x000fe2000bf05070 */
[----:B------:R-:W-:Y:S01]  /*1a40*/  UMOV UR16, UR4 ;  /* 0x0000000400107c82 */ /* 0x000fe20008000000 */
[----:B------:R-:W-:Y:S01]  /*1a50*/  UMOV UR17, 0x80004020 ;  /* 0x8000402000117882 */ /* 0x000fe20000000000 */
[----:B------:R-:W-:Y:S01]  /*1a60*/  UMOV UR7, 0x80004020 ;  /* 0x8000402000077882 */ /* 0x000fe20000000000 */
[----:B---3--:R-:W-:Y:S06]  /*1a70*/  BAR.SYNC.DEFER_BLOCKING 0x0 ;  /* 0x0000000000007b1d */ /* 0x008fec0000010000 */
[----:B------:R2:W-:Y:S02]  /*1a80*/  @UP2 UTMALDG.2D [UR8], [UR12] ;  /* 0x000000080c0025b4 */ /* 0x0005e40008008000 */
[----:B------:R-:W-:Y:S06]  /*1a90*/  BAR.SYNC.DEFER_BLOCKING 0x0 ;  /* 0x0000000000007b1d */ /* 0x000fec0000010000 */
[----:B------:R2:W-:Y:S02]  /*1aa0*/  @UP3 UTMALDG.2D [UR24], [UR14] ;  /* 0x000000180e0035b4 */ /* 0x0005e40008008000 */
[----:B------:R-:W-:Y:S06]  /*1ab0*/  BAR.SYNC.DEFER_BLOCKING 0x0 ;  /* 0x0000000000007b1d */ /* 0x000fec0000010000 */
[----:B------:R-:W3:Y:S02]  /*1ac0*/  SYNCS.PHASECHK.TRANS64.TRYWAIT P0, [UR8+0x4000], RZ ;  /* 0x004000ffff0075a7 */ /* 0x000ee40008001108 */
[----:B--23--:R-:W-:Y:S05]  /*1ad0*/  @!P0 BRA `(.L_x_54) ;  /* 0x0000000c00148947 */ /* 0x00cfea0003800000 */
.L_x_66:
[----:B------:R-:W-:Y:S05]  /*1ae0*/  BRA.U UP0, `(.L_x_55) ;  /* 0x00000001001c7547 */ /* 0x000fea000b800000 */
[----:B------:R-:W-:Y:S01]  /*1af0*/  UMOV UR4, 0x0 ;  /* 0x0000000000047882 */ /* 0x000fe20000000000 */
[----:B------:R-:W-:Y:S01]  /*1b00*/  UMOV UR5, 0x8200490 ;  /* 0x0820049000057882 */ /* 0x000fe20000000000 */
[----:B------:R-:W-:Y:S01]  /*1b10*/  UMOV UR24, 0x0 ;  /* 0x0000000000187882 */ /* 0x000fe20000000000 */
[----:B------:R-:W-:Y:S01]  /*1b20*/  UMOV UR25, 0x8200490 ;  /* 0x0820049000197882 */ /* 0x000fe20000000000 */
[----:B------:R2:W-:Y:S01]  /*1b30*/  UTCHMMA gdesc[UR16], gdesc[UR6], tmem[UR29], tmem[UR4], idesc[UR5], !UPT ;  /* 0x00ff0406100075ea */ /* 0x0005e2000f80001d */
[----:B------:R2:W-:Y:S01]  /*1b40*/  UTCHMMA gdesc[UR18], gdesc[UR20], tmem[UR29], tmem[UR24], idesc[UR25], UPT ;  /* 0x00ff1814120075ea */ /* 0x0005e2000b80001d */
[----:B------:R-:W-:Y:S02]  /*1b50*/  NOP ;  /* 0x0000000000007918 */ /* 0x000fe40000000000 */
.L_x_55:
[----:B------:R-:W-:Y:S01]  /*1b60*/  ELECT P0, URZ, PT ;  /* 0x0000000000ff782f */ /* 0x000fe20003800000 */
[----:B--2---:R-:W-:-:S03]  /*1b70*/  UIADD3 UR4, UPT, UPT, UR8, 0x4010, URZ ;  /* 0x0000401008047890 */ /* 0x004fc6000fffe0ff */
[----:B------:R-:W-:Y:S01]  /*1b80*/  ISETP.LT.U32.AND P0, PT, R68, 0x20, P0 ;  /* 0x000000204400780c */ /* 0x000fe20000701070 */
[----:B------:R-:W-:-:S12]  /*1b90*/  UMOV UR5, URZ ;  /* 0x000000ff00057c82 */ /* 0x000fd80008000000 */
[----:B------:R-:W-:Y:S01]  /*1ba0*/  VOTEU.ANY UP0, P0 ;  /* 0x0000000000ff7886 */ /* 0x000fe20000000100 */
[----:B------:R-:W-:Y:S01]  /*1bb0*/  VOTEU.ANY UP1, P0 ;  /* 0x0000000000ff7886 */ /* 0x000fe20000020100 */
[----:B------:R-:W-:-:S03]  /*1bc0*/  ISETP.GE.U32.AND P0, PT, R10, 0x21, PT ;  /* 0x000000210a00780c */ /* 0x000fc60003f06070 */
[----:B------:R-:W-:Y:S02]  /*1bd0*/  @UP0 UMOV UR9, UR4 ;  /* 0x0000000400090c82 */ /* 0x000fe40008000000 */
[----:B------:R2:W-:Y:S01]  /*1be0*/  @UP1 UTCBAR [UR9], URZ ;  /* 0x000000ff090013e9 */ /* 0x0005e200080000ff */
[----:B------:R-:W-:Y:S06]  /*1bf0*/  BAR.SYNC.DEFER_BLOCKING 0x0 ;  /* 0x0000000000007b1d */ /* 0x000fec0000010000 */
[----:B------:R-:W3:Y:S02]  /*1c00*/  SYNCS.PHASECHK.TRANS64.TRYWAIT P1, [UR8+0x4010], RZ ;  /* 0x004010ffff0075a7 */ /* 0x000ee40008021108 */
[----:B--23--:R-:W-:Y:S05]  /*1c10*/  @!P1 BRA `(.L_x_56) ;  /* 0x0000000800d09947 */ /* 0x00cfea0003800000 */
.L_x_67:
[----:B------:R-:W-:Y:S05]  /*1c20*/  @!P0 BRA `(.L_x_53) ;  /* 0x0000000000c88947 */ /* 0x000fea0003800000 */
[----:B------:R-:W-:Y:S01]  /*1c30*/  IMAD.MOV.U32 R2, RZ, RZ, 0x1 ;  /* 0x00000001ff027424 */ /* 0x000fe200078e00ff */
[----:B------:R-:W2:Y:S01]  /*1c40*/  LDCU UR32, c[0x0][0x3a0] ;  /* 0x00007400ff2077ac */ /* 0x000ea20008000800 */
[----:B------:R-:W-:-:S05]  /*1c50*/  UMOV UR10, 0x20 ;  /* 0x00000020000a7882 */ /* 0x000fca0000000000 */
.L_x_60:
[----:B------:R-:W-:Y:S01]  /*1c60*/  BAR.SYNC.DEFER_BLOCKING 0x0 ;  /* 0x0000000000007b1d */ /* 0x000fe20000010000 */
[----:B------:R-:W-:Y:S01]  /*1c70*/  @!P3 IMAD.MOV.U32 R3, RZ, RZ, 0x4000 ;  /* 0x00004000ff03b424 */ /* 0x000fe200078e00ff */
[----:B------:R-:W-:Y:S02]  /*1c80*/  ELECT P1, URZ, PT ;  /* 0x0000000000ff782f */ /* 0x000fe40003820000 */
[----:B------:R-:W-:Y:S02]  /*1c90*/  ELECT P0, URZ, PT ;  /* 0x0000000000ff782f */ /* 0x000fe40003800000 */
[C---:B------:R-:W-:Y:S01]  /*1ca0*/  ISETP.LT.U32.AND P1, PT, R68.reuse, 0x20, P1 ;  /* 0x000000204400780c */ /* 0x040fe20000f21070 */
[----:B------:R-:W-:Y:S01]  /*1cb0*/  UMOV UR26, UR10 ;  /* 0x0000000a001a7c82 */ /* 0x000fe20008000000 */
[----:B------:R-:W-:-:S11]  /*1cc0*/  ISETP.LT.U32.AND P0, PT, R68, 0x20, P0 ;  /* 0x000000204400780c */ /* 0x000fd60000701070 */
[----:B------:R-:W-:Y:S02]  /*1cd0*/  VOTEU.ANY UP0, P1 ;  /* 0x0000000000ff7886 */ /* 0x000fe40000800100 */
[----:B------:R-:W-:Y:S01]  /*1ce0*/  VOTEU.ANY UP1, P0 ;  /* 0x0000000000ff7886 */ /* 0x000fe20000020100 */
[----:B------:R3:W-:Y:S01]  /*1cf0*/  @!P3 SYNCS.ARRIVE.TRANS64 RZ, [UR8+0x4000], R3 ;  /* 0x00400003ffffb9a7 */ /* 0x0007e20008000008 */
[----:B------:R5:W-:Y:S06]  /*1d00*/  MEMBAR.ALL.CTA ;  /* 0x0000000000007992 */ /* 0x000bec0000008000 */
[----:B-----5:R-:W5:Y:S01]  /*1d10*/  FENCE.VIEW.ASYNC.S ;  /* 0x00000000000073c6 */ /* 0x020f620000000000 */
[----:B------:R-:W-:Y:S01]  /*1d20*/  @UP0 UIADD3 UR9, UPT, UPT, UR8, 0x4000, URZ ;  /* 0x0000400008090890 */ /* 0x000fe2000fffe0ff */
[----:B-----5:R-:W-:Y:S01]  /*1d30*/  VOTEU.ANY UP0, P1 ;  /* 0x0000000000ff7886 */ /* 0x020fe20000800100 */
[----:B------:R-:W-:-:S02]  /*1d40*/  @UP1 UIADD3 UR24, UPT, UPT, UR8, 0x2000, URZ ;  /* 0x0000200008181890 */ /* 0x000fc4000fffe0ff */
[----:B------:R-:W-:Y:S01]  /*1d50*/  @UP1 UIADD3 UR25, UPT, UPT, UR8, 0x4000, URZ ;  /* 0x0000400008191890 */ /* 0x000fe2000fffe0ff */
[----:B---3--:R-:W-:Y:S01]  /*1d60*/  IMAD.U32 R3, R2, -0x80000000, RZ ;  /* 0x8000000002037824 */ /* 0x008fe200078e00ff */
[----:B------:R-:W-:Y:S01]  /*1d70*/  VOTEU.ANY UP1, P0 ;  /* 0x0000000000ff7886 */ /* 0x000fe20000020100 */
[----:B------:R-:W-:Y:S06]  /*1d80*/  BAR.SYNC.DEFER_BLOCKING 0x0 ;  /* 0x0000000000007b1d */ /* 0x000fec0000010000 */
[----:B------:R3:W-:Y:S01]  /*1d90*/  @UP0 UTMALDG.2D [UR8], [UR12] ;  /* 0x000000080c0005b4 */ /* 0x0007e20008008000 */
[----:B------:R-:W-:Y:S01]  /*1da0*/  UISETP.NE.U32.AND UP0, UPT, UR22, URZ, UPT ;  /* 0x000000ff1600728c */ /* 0x000fe2000bf05070 */
[----:B------:R-:W-:Y:S06]  /*1db0*/  BAR.SYNC.DEFER_BLOCKING 0x0 ;  /* 0x0000000000007b1d */ /* 0x000fec0000010000 */
[----:B------:R3:W-:Y:S02]  /*1dc0*/  @UP1 UTMALDG.2D [UR24], [UR14] ;  /* 0x000000180e0015b4 */ /* 0x0007e40008008000 */
[----:B------:R-:W-:Y:S06]  /*1dd0*/  BAR.SYNC.DEFER_BLOCKING 0x0 ;  /* 0x0000000000007b1d */ /* 0x000fec0000010000 */
[----:B------:R-:W5:Y:S02]  /*1de0*/  SYNCS.PHASECHK.TRANS64.TRYWAIT P0, [UR8+0x4000], R3 ;  /* 0x00400003ff0075a7 */ /* 0x000f640008001108 */
[----:B---3-5:R-:W-:Y:S05]  /*1df0*/  @!P0 BRA `(.L_x_57) ;  /* 0x0000000800648947 */ /* 0x028fea0003800000 */
.L_x_68:
[----:B------:R-:W-:Y:S05]  /*1e00*/  BRA.U UP0, `(.L_x_58) ;  /* 0x00000001001c7547 */ /* 0x000fea000b800000 */
[----:B------:R-:W-:Y:S01]  /*1e10*/  UMOV UR24, 0x0 ;  /* 0x0000000000187882 */ /* 0x000fe20000000000 */
[----:B------:R-:W-:Y:S01]  /*1e20*/  UMOV UR25, 0x8200490 ;  /* 0x0820049000197882 */ /* 0x000fe20000000000 */
[----:B------:R-:W-:Y:S01]  /*1e30*/  UMOV UR30, 0x0 ;  /* 0x00000000001e7882 */ /* 0x000fe20000000000 */
[----:B------:R-:W-:Y:S01]  /*1e40*/  UMOV UR31, 0x8200490 ;  /* 0x08200490001f7882 */ /* 0x000fe20000000000 */
[----:B------:R3:W-:Y:S01]  /*1e50*/  UTCHMMA gdesc[UR16], gdesc[UR6], tmem[UR29], tmem[UR24], idesc[UR25], UPT ;  /* 0x00ff1806100075ea */ /* 0x0007e2000b80001d */
[----:B------:R3:W-:Y:S01]  /*1e60*/  UTCHMMA gdesc[UR18], gdesc[UR20], tmem[UR29], tmem[UR30], idesc[UR31], UPT ;  /* 0x00ff1e14120075ea */ /* 0x0007e2000b80001d */
[----:B------:R-:W-:Y:S02]  /*1e70*/  NOP ;  /* 0x0000000000007918 */ /* 0x000fe40000000000 */
.L_x_58:
[----:B------:R-:W-:-:S04]  /*1e80*/  ELECT P0, URZ, PT ;  /* 0x0000000000ff782f */ /* 0x000fc80003800000 */
[----:B------:R-:W-:-:S13]  /*1e90*/  ISETP.LT.U32.AND P0, PT, R68, 0x20, P0 ;  /* 0x000000204400780c */ /* 0x000fda0000701070 */
[----:B------:R-:W-:Y:S01]  /*1ea0*/  VOTEU.ANY UP0, P0 ;  /* 0x0000000000ff7886 */ /* 0x000fe20000000100 */
[----:B------:R-:W-:-:S04]  /*1eb0*/  VOTEU.ANY UP1, P0 ;  /* 0x0000000000ff7886 */ /* 0x000fc80000020100 */
[----:B------:R-:W-:Y:S02]  /*1ec0*/  @UP0 UMOV UR9, UR4 ;  /* 0x0000000400090c82 */ /* 0x000fe40008000000 */
[----:B------:R5:W-:Y:S01]  /*1ed0*/  @UP1 UTCBAR [UR9], URZ ;  /* 0x000000ff090013e9 */ /* 0x000be200080000ff */
[----:B------:R-:W-:Y:S06]  /*1ee0*/  BAR.SYNC.DEFER_BLOCKING 0x0 ;  /* 0x0000000000007b1d */ /* 0x000fec0000010000 */
[----:B------:R-:W3:Y:S02]  /*1ef0*/  SYNCS.PHASECHK.TRANS64.TRYWAIT P0, [UR8+0x4010], R3 ;  /* 0x00401003ff0075a7 */ /* 0x000ee40008001108 */
[----:B---3-5:R-:W-:Y:S05]  /*1f00*/  @!P0 BRA `(.L_x_59) ;  /* 0x00000008002c8947 */ /* 0x028fea0003800000 */
.L_x_69:
[----:B------:R-:W-:Y:S01]  /*1f10*/  UIADD3 UR10, UPT, UPT, UR10, 0x20, URZ ;  /* 0x000000200a0a7890 */ /* 0x000fe2000fffe0ff */
[----:B------:R-:W-:-:S03]  /*1f20*/  LOP3.LUT R2, R2, 0x1, RZ, 0x3c, !PT ;  /* 0x0000000102027812 */ /* 0x000fc600078e3cff */
[----:B--2---:R-:W-:-:S09]  /*1f30*/  UISETP.GE.AND UP0, UPT, UR10, UR32, UPT ;  /* 0x000000200a00728c */ /* 0x004fd2000bf06270 */
[----:B------:R-:W-:Y:S05]  /*1f40*/  BRA.U !UP0, `(.L_x_60) ;  /* 0xfffffffd08447547 */ /* 0x000fea000b83ffff */
.L_x_53:
[----:B---3-5:R-:W-:Y:S06]  /*1f50*/  BAR.SYNC.DEFER_BLOCKING 0x0 ;  /* 0x0000000000007b1d */ /* 0x028fec0000010000 */
[----:B------:R-:W-:Y:S04]  /*1f60*/  BSSY.RECONVERGENT B5, `(.L_x_61) ;  /* 0x0000004000057945 */ /* 0x000fe80003800200 */
[----:B------:R-:W-:Y:S05]  /*1f70*/  @P3 BRA `(.L_x_62) ;  /* 0x0000000000083947 */ /* 0x000fea0003800000 */
[----:B------:R-:W3:Y:S02]  /*1f80*/  SYNCS.CCTL.IV [UR8+0x4000] ;  /* 0x00400000ff0079b1 */ /* 0x000ee40008000008 */
[----:B---3--:R-:W3:Y:S02]  /*1f90*/  SYNCS.CCTL.IV [UR8+0x4010] ;  /* 0x00401000ff0079b1 */ /* 0x008ee40008000008 */
.L_x_62:
[----:B--2---:R-:W-:Y:S05]  /*1fa0*/  BSYNC.RECONVERGENT B5 ;  /* 0x0000000000057941 */ /* 0x004fea0003800200 */
.L_x_61:
[----:B------:R-:W-:Y:S01]  /*1fb0*/  USHF.L.U32 UR4, UR22, 0x15, URZ ;  /* 0x0000001516047899 */ /* 0x000fe200080006ff */
[C---:B------:R-:W-:Y:S01]  /*1fc0*/  IMAD.SHL.U32 R2, R0.reuse, 0x80, RZ ;  /* 0x0000008000027824 */ /* 0x040fe200078e00ff */
[----:B------:R-:W-:Y:S01]  /*1fd0*/  USHF.L.U32 UR5, UR22, 0x4, URZ ;  /* 0x0000000416057899 */ /* 0x000fe200080006ff */
[----:B------:R-:W-:Y:S01]  /*1fe0*/  IMAD.SHL.U32 R3, R0, 0x10, RZ ;  /* 0x0000001000037824 */ /* 0x000fe200078e00ff */
[----:B------:R-:W-:Y:S02]  /*1ff0*/  ULOP3.LUT UR4, UR4, 0x600000, URZ, 0xc0, !UPT ;  /* 0x0060000004047892 */ /* 0x000fe4000f8ec0ff */
[----:B------:R-:W-:Y:S01]  /*2000*/  ULOP3.LUT UR5, UR5, 0x40, URZ, 0xc0, !UPT ;  /* 0x0000004005057892 */ /* 0x000fe2000f8ec0ff */
[----:B------:R-:W-:Y:S02]  /*2010*/  LOP3.LUT R2, R2, 0x7f80, RZ, 0xc0, !PT ;  /* 0x00007f8002027812 */ /* 0x000fe400078ec0ff */
[----:B------:R-:W-:Y:S01]  /*2020*/  ELECT P0, URZ, PT ;  /* 0x0000000000ff782f */ /* 0x000fe20003800000 */
[----:B------:R-:W-:Y:S01]  /*2030*/  UIADD3 UR4, UPT, UPT, UR5, UR4, UR29 ;  /* 0x0000000405047290 */ /* 0x000fe2000fffe01d */
[----:B------:R-:W-:Y:S01]  /*2040*/  LOP3.LUT R2, R2, 0x70, R3, 0xf8, !PT ;  /* 0x0000007002027812 */ /* 0x000fe200078ef803 */
[----:B------:R-:W-:Y:S01]  /*2050*/  ULOP3.LUT UR22, UR22, 0x1, URZ, 0xc0, !UPT ;  /* 0x0000000116167892 */ /* 0x000fe2000f8ec0ff */
[----:B------:R-:W-:Y:S01]  /*2060*/  ISETP.LT.U32.AND P0, PT, R68, 0x40, P0 ;  /* 0x000000404400780c */ /* 0x000fe20000701070 */
[----:B------:R-:W-:Y:S01]  /*2070*/  UMOV UR14, UR11 ;  /* 0x0000000b000e7c82 */ /* 0x000fe20008000000 */
[C---:B------:R-:W-:Y:S01]  /*2080*/  LOP3.LUT R0, R2.reuse, 0x10, RZ, 0x3c, !PT ;  /* 0x0000001002007812 */ /* 0x040fe200078e3cff */
[----:B------:R-:W-:Y:S01]  /*2090*/  ULEA UR13, UR22, UR27, 0x6 ;  /* 0x0000001b160d7291 */ /* 0x000fe2000f8e30ff */
[----:B------:R-:W-:Y:S01]  /*20a0*/  LOP3.LUT R3, R2, 0x20, RZ, 0x3c, !PT ;  /* 0x0000002002037812 */ /* 0x000fe200078e3cff */
[----:B------:R-:W-:Y:S01]  /*20b0*/  ULEA UR12, UR22, UR8, 0xe ;  /* 0x00000008160c7291 */ /* 0x000fe2000f8e70ff */
[----:B----4-:R-:W2:Y:S01]  /*20c0*/  LDTM.x64 R4, tmem[UR4] ;  /* 0x00000004000479ee */ /* 0x010ea20008340000 */
[----:B------:R-:W-:-:S06]  /*20d0*/  NOP ;  /* 0x0000000000007918 */ /* 0x000fcc0000000000 */
[----:B--2---:R-:W-:Y:S01]  /*20e0*/  VOTEU.ANY UP0, P0 ;  /* 0x0000000000ff7886 */ /* 0x004fe20000000100 */
[----:B------:R-:W-:-:S04]  /*20f0*/  VOTEU.ANY UP1, P0 ;  /* 0x0000000000ff7886 */ /* 0x000fc80000020100 */
[----:B------:R-:W-:Y:S01]  /*2100*/  @UP0 UMOV UR4, UR23 ;  /* 0x0000001700040c82 */ /* 0x000fe20008000000 */
[----:B------:R-:W-:Y:S01]  /*2110*/  @UP0 UMOV UR5, UR28 ;  /* 0x0000001c00050c82 */ /* 0x000fe20008000000 */
[----:B---3--:R-:W-:Y:S01]  /*2120*/  BAR.SYNC.DEFER_BLOCKING 0x0 ;  /* 0x0000000000007b1d */ /* 0x008fe20000010000 */
[----:B------:R-:W-:Y:S02]  /*2130*/  F2FP.BF16.F32.PACK_AB R4, R5, R4 ;  /* 0x000000040504723e */ /* 0x000fe400000010ff */
[----:B------:R-:W-:Y:S02]  /*2140*/  F2FP.BF16.F32.PACK_AB R5, R7, R6 ;  /* 0x000000060705723e */ /* 0x000fe400000010ff */
[----:B------:R-:W-:Y:S02]  /*2150*/  F2FP.BF16.F32.PACK_AB R12, R13, R12 ;  /* 0x0000000c0d0c723e */ /* 0x000fe400000010ff */
[----:B------:R-:W-:Y:S02]  /*2160*/  F2FP.BF16.F32.PACK_AB R6, R9, R8 ;  /* 0x000000080906723e */ /* 0x000fe400000010ff */
[----:B------:R-:W-:-:S02]  /*2170*/  F2FP.BF16.F32.PACK_AB R7, R11, R10 ;  /* 0x0000000a0b07723e */ /* 0x000fc400000010ff */
[----:B------:R-:W-:Y:S02]  /*2180*/  F2FP.BF16.F32.PACK_AB R13, R15, R14 ;  /* 0x0000000e0f0d723e */ /* 0x000fe400000010ff */
[----:B------:R-:W-:Y:S02]  /*2190*/  F2FP.BF16.F32.PACK_AB R20, R21, R20 ;  /* 0x000000141514723e */ /* 0x000fe400000010ff */
[----:B------:R-:W-:Y:S01]  /*21a0*/  F2FP.BF16.F32.PACK_AB R14, R17, R16 ;  /* 0x00000010110e723e */ /* 0x000fe200000010ff */
[----:B------:R2:W-:Y:S01]  /*21b0*/  STS.128 [R2+UR8], R4 ;  /* 0x0000000402007988 */ /* 0x0005e20008000c08 */
[----:B------:R-:W-:Y:S02]  /*21c0*/  F2FP.BF16.F32.PACK_AB R15, R19, R18 ;  /* 0x00000012130f723e */ /* 0x000fe400000010ff */
[----:B------:R-:W-:Y:S02]  /*21d0*/  F2FP.BF16.F32.PACK_AB R21, R23, R22 ;  /* 0x000000161715723e */ /* 0x000fe400000010ff */
[----:B------:R-:W-:Y:S01]  /*21e0*/  F2FP.BF16.F32.PACK_AB R28, R29, R28 ;  /* 0x0000001c1d1c723e */ /* 0x000fe200000010ff */
[----:B------:R2:W-:Y:S01]  /*21f0*/  STS.128 [R0+UR8], R12 ;  /* 0x0000000c00007988 */ /* 0x0005e20008000c08 */
[----:B------:R-:W-:-:S02]  /*2200*/  F2FP.BF16.F32.PACK_AB R22, R25, R24 ;  /* 0x000000181916723e */ /* 0x000fc400000010ff */
[----:B------:R-:W-:Y:S02]  /*2210*/  F2FP.BF16.F32.PACK_AB R23, R27, R26 ;  /* 0x0000001a1b17723e */ /* 0x000fe400000010ff */
[----:B------:R-:W-:Y:S02]  /*2220*/  F2FP.BF16.F32.PACK_AB R29, R31, R30 ;  /* 0x0000001e1f1d723e */ /* 0x000fe400000010ff */
[----:B------:R-:W-:Y:S01]  /*2230*/  F2FP.BF16.F32.PACK_AB R36, R37, R36 ;  /* 0x000000242524723e */ /* 0x000fe200000010ff */
[----:B------:R2:W-:Y:S01]  /*2240*/  STS.128 [R3+UR8], R20 ;  /* 0x0000001403007988 */ /* 0x0005e20008000c08 */
[----:B------:R-:W-:Y:S02]  /*2250*/  F2FP.BF16.F32.PACK_AB R30, R33, R32 ;  /* 0x00000020211e723e */ /* 0x000fe400000010ff */
[----:B------:R-:W-:Y:S02]  /*2260*/  F2FP.BF16.F32.PACK_AB R31, R35, R34 ;  /* 0x00000022231f723e */ /* 0x000fe400000010ff */
[----:B------:R-:W-:-:S02]  /*2270*/  F2FP.BF16.F32.PACK_AB R37, R39, R38 ;  /* 0x000000262725723e */ /* 0x000fc400000010ff */
[----:B------:R-:W-:Y:S02]  /*2280*/  F2FP.BF16.F32.PACK_AB R44, R45, R44 ;  /* 0x0000002c2d2c723e */ /* 0x000fe400000010ff */
[----:B------:R-:W-:Y:S02]  /*2290*/  LOP3.LUT R8, R2, 0x30, RZ, 0x3c, !PT ;  /* 0x0000003002087812 */ /* 0x000fe400078e3cff */
[----:B------:R-:W-:Y:S02]  /*22a0*/  F2FP.BF16.F32.PACK_AB R38, R41, R40 ;  /* 0x000000282926723e */ /* 0x000fe400000010ff */
[----:B------:R-:W-:Y:S01]  /*22b0*/  F2FP.BF16.F32.PACK_AB R39, R43, R42 ;  /* 0x0000002a2b27723e */ /* 0x000fe200000010ff */
[----:B------:R2:W-:Y:S01]  /*22c0*/  STS.128 [R8+UR8], R28 ;  /* 0x0000001c08007988 */ /* 0x0005e20008000c08 */
[----:B------:R-:W-:Y:S02]  /*22d0*/  F2FP.BF16.F32.PACK_AB R45, R47, R46 ;  /* 0x0000002e2f2d723e */ /* 0x000fe400000010ff */
[----:B------:R-:W-:-:S02]  /*22e0*/  F2FP.BF16.F32.PACK_AB R52, R53, R52 ;  /* 0x000000343534723e */ /* 0x000fc400000010ff */
[C---:B------:R-:W-:Y:S02]  /*22f0*/  LOP3.LUT R9, R2.reuse, 0x40, RZ, 0x3c, !PT ;  /* 0x0000004002097812 */ /* 0x040fe400078e3cff */
[----:B------:R-:W-:Y:S02]  /*2300*/  F2FP.BF16.F32.PACK_AB R46, R49, R48 ;  /* 0x00000030312e723e */ /* 0x000fe400000010ff */
[----:B------:R-:W-:Y:S01]  /*2310*/  F2FP.BF16.F32.PACK_AB R47, R51, R50 ;  /* 0x00000032332f723e */ /* 0x000fe200000010ff */
[----:B------:R2:W-:Y:S01]  /*2320*/  STS.128 [R9+UR8], R36 ;  /* 0x0000002409007988 */ /* 0x0005e20008000c08 */
[----:B------:R-:W-:Y:S02]  /*2330*/  F2FP.BF16.F32.PACK_AB R53, R55, R54 ;  /* 0x000000363735723e */ /* 0x000fe400000010ff */
[----:B------:R-:W-:Y:S02]  /*2340*/  F2FP.BF16.F32.PACK_AB R60, R61, R60 ;  /* 0x0000003c3d3c723e */ /* 0x000fe400000010ff */
[----:B------:R-:W-:-:S02]  /*2350*/  LOP3.LUT R10, R2, 0x50, RZ, 0x3c, !PT ;  /* 0x00000050020a7812 */ /* 0x000fc400078e3cff */
[----:B------:R-:W-:Y:S02]  /*2360*/  F2FP.BF16.F32.PACK_AB R54, R57, R56 ;  /* 0x000000383936723e */ /* 0x000fe400000010ff */
[----:B------:R-:W-:Y:S01]  /*2370*/  F2FP.BF16.F32.PACK_AB R55, R59, R58 ;  /* 0x0000003a3b37723e */ /* 0x000fe200000010ff */
[----:B------:R2:W-:Y:S01]  /*2380*/  STS.128 [R10+UR8], R44 ;  /* 0x0000002c0a007988 */ /* 0x0005e20008000c08 */
[----:B------:R-:W-:Y:S02]  /*2390*/  F2FP.BF16.F32.PACK_AB R61, R63, R62 ;  /* 0x0000003e3f3d723e */ /* 0x000fe400000010ff */
[C---:B------:R-:W-:Y:S02]  /*23a0*/  LOP3.LUT R11, R2.reuse, 0x60, RZ, 0x3c, !PT ;  /* 0x00000060020b7812 */ /* 0x040fe400078e3cff */
[----:B------:R-:W-:Y:S02]  /*23b0*/  F2FP.BF16.F32.PACK_AB R62, R65, R64 ;  /* 0x00000040413e723e */ /* 0x000fe400000010ff */
[----:B------:R-:W-:Y:S01]  /*23c0*/  F2FP.BF16.F32.PACK_AB R63, R67, R66 ;  /* 0x00000042433f723e */ /* 0x000fe200000010ff */
[----:B------:R2:W-:Y:S01]  /*23d0*/  STS.128 [R11+UR8], R52 ;  /* 0x000000340b007988 */ /* 0x0005e20008000c08 */
[----:B------:R-:W-:-:S05]  /*23e0*/  LOP3.LUT R16, R2, 0x70, RZ, 0x3c, !PT ;  /* 0x0000007002107812 */ /* 0x000fca00078e3cff */
[----:B------:R2:W-:Y:S01]  /*23f0*/  STS.128 [R16+UR8], R60 ;  /* 0x0000003c10007988 */ /* 0x0005e20008000c08 */
[----:B------:R3:W-:Y:S06]  /*2400*/  MEMBAR.ALL.CTA ;  /* 0x0000000000007992 */ /* 0x0007ec0000008000 */
[----:B---3--:R-:W3:Y:S02]  /*2410*/  FENCE.VIEW.ASYNC.S ;  /* 0x00000000000073c6 */ /* 0x008ee40000000000 */
[----:B---3--:R-:W-:Y:S06]  /*2420*/  BAR.SYNC.DEFER_BLOCKING 0x0 ;  /* 0x0000000000007b1d */ /* 0x008fec0000010000 */
[----:B------:R2:W-:Y:S01]  /*2430*/  @UP1 UTMASTG.2D [UR12], [UR4] ;  /* 0x0000000c040013b5 */ /* 0x0005e20008008000 */
[----:B------:R0:W-:Y:S01]  /*2440*/  UTMACMDFLUSH ;  /* 0x00000000000079b7 */ /* 0x0001e20000000000 */
[----:B------:R-:W-:-:S04]  /*2450*/  DEPBAR.LE SB0, 0x0 ;  /* 0x000080000000791a */ /* 0x000fc80000000000 */
[----:B------:R-:W-:Y:S08]  /*2460*/  BAR.SYNC.DEFER_BLOCKING 0x0 ;  /* 0x0000000000007b1d */ /* 0x000ff00000010000 */
[----:B------:R-:W-:Y:S06]  /*2470*/  BAR.SYNC.DEFER_BLOCKING 0x0 ;  /* 0x0000000000007b1d */ /* 0x000fec0000010000 */
[----:B--2---:R-:W-:Y:S05]  /*2480*/  @P2 BRA `(.L_x_63) ;  /* 0x0000000000a02947 */ /* 0x004fea0003800000 */
[----:B------:R-:W2:Y:S01]  /*2490*/  S2UR UR5, SR_CgaCtaId ;  /* 0x00000000000579c3 */ /* 0x000ea20000008800 */
[----:B------:R-:W-:Y:S01]  /*24a0*/  NOP ;  /* 0x0000000000007918 */ /* 0x000fe20000000000 */
[----:B------:R-:W-:Y:S01]  /*24b0*/  UMOV UR4, 0x50 ;  /* 0x0000005000047882 */ /* 0x000fe20000000000 */
[----:B------:R-:W-:Y:S02]  /*24c0*/  IMAD.U32 R0, RZ, RZ, UR29 ;  /* 0x0000001dff007e24 */ /* 0x000fe4000f8e00ff */
[----:B------:R-:W-:Y:S02]  /*24d0*/  IMAD.MOV.U32 R3, RZ, RZ, 0xf ;  /* 0x0000000fff037424 */ /* 0x000fe400078e00ff */
[----:B------:R-:W-:Y:S01]  /*24e0*/  IMAD.MOV.U32 R7, RZ, RZ, 0x1 ;  /* 0x00000001ff077424 */ /* 0x000fe200078e00ff */
[----:B------:R-:W-:-:S04]  /*24f0*/  LOP3.LUT R0, R0, 0xffff, RZ, 0xc0, !PT ;  /* 0x0000ffff00007812 */ /* 0x000fc800078ec0ff */
[----:B------:R-:W-:-:S05]  /*2500*/  SHF.R.U32.HI R0, RZ, 0x5, R0 ;  /* 0x00000005ff007819 */ /* 0x000fca0000011600 */
[----:B------:R-:W-:Y:S01]  /*2510*/  VIADD R2, R0, 0x10 ;  /* 0x0000001000027836 */ /* 0x000fe20000000000 */
[----:B------:R-:W-:Y:S01]  /*2520*/  SHF.L.U32 R0, R3, R0, RZ ;  /* 0x0000000003007219 */ /* 0x000fe200000006ff */
[----:B--2---:R-:W-:-:S03]  /*2530*/  ULEA UR6, UR5, UR4, 0x18 ;  /* 0x0000000405067291 */ /* 0x004fc6000f8ec0ff */
[----:B------:R-:W-:-:S04]  /*2540*/  SHF.L.U32 R3, R7, R2, RZ ;  /* 0x0000000207037219 */ /* 0x000fc800000006ff */
[----:B------:R-:W-:Y:S02]  /*2550*/  LOP3.LUT R0, R3, R0, RZ, 0xfc, !PT ;  /* 0x0000000003007212 */ /* 0x000fe400078efcff */
[----:B------:R-:W2:Y:S02]  /*2560*/  LDS R5, [UR6] ;  /* 0x00000006ff057984 */ /* 0x000ea40008000800 */
[C---:B------:R-:W-:Y:S02]  /*2570*/  LOP3.LUT R2, R0.reuse, 0xffff, RZ, 0xc0, !PT ;  /* 0x0000ffff00027812 */ /* 0x040fe400078ec0ff */
[----:B--2---:R-:W-:-:S04]  /*2580*/  LOP3.LUT R3, R0, 0xffff, R5, 0x80, !PT ;  /* 0x0000ffff00037812 */ /* 0x004fc800078e8005 */
[----:B------:R-:W-:-:S13]  /*2590*/  ISETP.NE.AND P0, PT, R3, R2, PT ;  /* 0x000000020300720c */ /* 0x000fda0003f05270 */
[----:B------:R-:W-:Y:S05]  /*25a0*/  @P0 BRA `(.L_x_64) ;  /* 0x0000000000500947 */ /* 0x000fea0003800000 */
[----:B------:R-:W-:Y:S02]  /*25b0*/  SHF.R.U32.HI R5, RZ, 0x10, R5 ;  /* 0x00000010ff057819 */ /* 0x000fe40000011605 */
[----:B------:R-:W-:-:S04]  /*25c0*/  SHF.R.U32.HI R2, RZ, 0x10, R0 ;  /* 0x00000010ff027819 */ /* 0x000fc80000011600 */
[----:B------:R-:W-:-:S04]  /*25d0*/  LOP3.LUT R5, R5, R2, RZ, 0xc0, !PT ;  /* 0x0000000205057212 */ /* 0x000fc800078ec0ff */
[----:B------:R-:W-:-:S13]  /*25e0*/  ISETP.NE.AND P0, PT, R5, R2, PT ;  /* 0x000000020500720c */ /* 0x000fda0003f05270 */
[----:B------:R-:W-:Y:S05]  /*25f0*/  @P0 BRA `(.L_x_65) ;  /* 0x0000000000300947 */ /* 0x000fea0003800000 */
[----:B------:R-:W-:Y:S01]  /*2600*/  R2UR UR4, R0 ;  /* 0x00000000000472ca */ /* 0x000fe200000e0000 */
[----:B------:R-:W-:Y:S01]  /*2610*/  VOTEU.ANY UR5, UPT, PT ;  /* 0x0000000000057886 */ /* 0x000fe200038e0100 */
[----:B------:R-:W2:Y:S01]  /*2620*/  S2R R0, SR_LANEID ;  /* 0x0000000000007919 */ /* 0x000ea20000000000 */
[----:B------:R-:W-:-:S10]  /*2630*/  UFLO.U32 UR5, UR5 ;  /* 0x00000005000572bd */ /* 0x000fd400080e0000 */
[----:B------:R-:W-:-:S06]  /*2640*/  ULOP3.LUT UR4, URZ, UR4, URZ, 0x33, !UPT ;  /* 0x00000004ff047292 */ /* 0x000fcc000f8e33ff */
[----:B------:R-:W-:-:S04]  /*2650*/  IMAD.U32 R2, RZ, RZ, UR4 ;  /* 0x00000004ff027e24 */ /* 0x000fc8000f8e00ff */
[----:B------:R-:W3:Y:S02]  /*2660*/  REDUX UR7, R2 ;  /* 0x00000000020773c4 */ /* 0x000ee40000000000 */
[----:B------:R4:W-:Y:S01]  /*2670*/  UTCATOMSWS.AND URZ, UR4 ;  /* 0x0000000400ff79e3 */ /* 0x0009e20008000000 */
[----:B--2---:R-:W-:Y:S01]  /*2680*/  ISETP.EQ.U32.AND P0, PT, R0, UR5, PT ;  /* 0x0000000500007c0c */ /* 0x004fe2000bf02070 */
[----:B---3--:R-:W-:-:S12]  /*2690*/  IMAD.U32 R0, RZ, RZ, UR7 ;  /* 0x00000007ff007e24 */ /* 0x008fd8000f8e00ff */
[----:B------:R4:W-:Y:S01]  /*26a0*/  @P0 ATOMS.AND RZ, [UR6], R0 ;  /* 0x00000000ffff098c */ /* 0x0009e2000a800006 */
[----:B------:R-:W-:Y:S05]  /*26b0*/  BRA `(.L_x_63) ;  /* 0x0000000000147947 */ /* 0x000fea0003800000 */
.L_x_65:
[----:B------:R-:W-:-:S07]  /*26c0*/  MOV R2, 0x26e0 ;  /* 0x000026e000027802 */ /* 0x000fce0000000f00 */
[----:B-1----:R-:W-:Y:S05]  /*26d0*/  CALL.REL.NOINC `($__internal_0_$__cuda_sm10x_tcgen05_guardrail_trap_col_being_dealloced_not_returned_by_alloc) ;  /* 0x0000000000447944 */ /* 0x002fea0003c00000 */
[----:B------:R-:W-:Y:S05]  /*26e0*/  BRA `(.L_x_63) ;  /* 0x0000000000087947 */ /* 0x000fea0003800000 */
.L_x_64:
[----:B------:R-:W-:-:S07]  /*26f0*/  MOV R2, 0x2710 ;  /* 0x0000271000027802 */ /* 0x000fce0000000f00 */
[----:B-1----:R-:W-:Y:S05]  /*2700*/  CALL.REL.NOINC `($__internal_2_$__cuda_sm10x_tcgen05_guardrail_trap_unallocated_columns_being_dealloced) ;  /* 0x0000000000507944 */ /* 0x002fea0003c00000 */
.L_x_63:
[----:B------:R-:W-:Y:S01]  /*2710*/  NOP ;  /* 0x0000000000007918 */ /* 0x000fe20000000000 */
[----:B----4-:R-:W-:Y:S05]  /*2720*/  EXIT ;  /* 0x000000000000794d */ /* 0x010fea0003800000 */
.L_x_54:
[----:B------:R-:W2:Y:S02]  /*2730*/  SYNCS.PHASECHK.TRANS64.TRYWAIT P0, [UR8+0x4000], RZ ;  /* 0x004000ffff0075a7 */ /* 0x000ea40008001108 */
[----:B--2---:R-:W-:Y:S05]  /*2740*/  @!P0 BRA `(.L_x_54) ;  /* 0xfffffffc00f88947 */ /* 0x004fea000383ffff */
[----:B------:R-:W-:Y:S05]  /*2750*/  BRA `(.L_x_66) ;  /* 0xfffffff000e07947 */ /* 0x000fea000383ffff */
.L_x_56:
[----:B------:R-:W2:Y:S02]  /*2760*/  SYNCS.PHASECHK.TRANS64.TRYWAIT P1, [UR8+0x4010], RZ ;  /* 0x004010ffff0075a7 */ /* 0x000ea40008021108 */
[----:B--2---:R-:W-:Y:S05]  /*2770*/  @!P1 BRA `(.L_x_56) ;  /* 0xfffffffc00f89947 */ /* 0x004fea000383ffff */
[----:B------:R-:W-:Y:S05]  /*2780*/  BRA `(.L_x_67) ;  /* 0xfffffff400247947 */ /* 0x000fea000383ffff */
.L_x_57:
[----:B------:R-:W3:Y:S02]  /*2790*/  SYNCS.PHASECHK.TRANS64.TRYWAIT P0, [UR8+0x4000], R3 ;  /* 0x00400003ff0075a7 */ /* 0x000ee40008001108 */
[----:B---3--:R-:W-:Y:S05]  /*27a0*/  @!P0 BRA `(.L_x_57) ;  /* 0xfffffffc00f88947 */ /* 0x008fea000383ffff */
[----:B------:R-:W-:Y:S05]  /*27b0*/  BRA `(.L_x_68) ;  /* 0xfffffff400907947 */ /* 0x000fea000383ffff */
.L_x_59:
[----:B------:R-:W3:Y:S02]  /*27c0*/  SYNCS.PHASECHK.TRANS64.TRYWAIT P0, [UR8+0x4010], R3 ;  /* 0x00401003ff0075a7 */ /* 0x000ee40008001108 */
[----:B---3--:R-:W-:Y:S05]  /*27d0*/  @!P0 BRA `(.L_x_59) ;  /* 0xfffffffc00f88947 */ /* 0x008fea000383ffff */
[----:B------:R-:W-:Y:S05]  /*27e0*/  BRA `(.L_x_69) ;  /* 0xfffffff400c87947 */ /* 0x000fea000383ffff */
        .weak           $__internal_0_$__cuda_sm10x_tcgen05_guardrail_trap_col_being_dealloced_not_returned_by_alloc
        .type           $__internal_0_$__cuda_sm10x_tcgen05_guardrail_trap_col_being_dealloced_not_returned_by_alloc,@function
        .size           $__internal_0_$__cuda_sm10x_tcgen05_guardrail_trap_col_being_dealloced_not_returned_by_alloc,($__internal_1_$__cuda_sm10x_tcgen05_guardrail_trap_phase_invalid_during_alloc - $__internal_0_$__cuda_sm10x_tcgen05_guardrail_trap_col_being_dealloced_not_returned_by_alloc)
$__internal_0_$__cuda_sm10x_tcgen05_guardrail_trap_col_being_dealloced_not_returned_by_alloc:
[----:B------:R-:W-:Y:S05]  /*27f0*/  BPT.TRAP 0x1 ;  /* 0x000000040000795c */ /* 0x000fea0000300000 */
[----:B------:R-:W-:-:S04]  /*2800*/  IMAD.MOV.U32 R3, RZ, RZ, 0x0 ;  /* 0x00000000ff037424 */ /* 0x000fc800078e00ff */
[----:B------:R-:W-:Y:S05]  /*2810*/  RET.REL.NODEC R2 `(gluon_tcgen05) ;  /* 0xffffffd402f87950 */ /* 0x000fea0003c3ffff */
        .weak           $__internal_1_$__cuda_sm10x_tcgen05_guardrail_trap_phase_invalid_during_alloc
        .type           $__internal_1_$__cuda_sm10x_tcgen05_guardrail_trap_phase_invalid_during_alloc,@function
        .size           $__internal_1_$__cuda_sm10x_tcgen05_guardrail_trap_phase_invalid_during_alloc,($__internal_2_$__cuda_sm10x_tcgen05_guardrail_trap_unallocated_columns_being_dealloced - $__internal_1_$__cuda_sm10x_tcgen05_guardrail_trap_phase_invalid_during_alloc)
$__internal_1_$__cuda_sm10x_tcgen05_guardrail_trap_phase_invalid_during_alloc:
[----:B------:R-:W-:Y:S05]  /*2820*/  BPT.TRAP 0x1 ;  /* 0x000000040000795c */ /* 0x000fea0000300000 */
[----:B------:R-:W-:-:S04]  /*2830*/  IMAD.MOV.U32 R3, RZ, RZ, 0x0 ;  /* 0x00000000ff037424 */ /* 0x000fc800078e00ff */
[----:B------:R-:W-:Y:S05]  /*2840*/  RET.REL.NODEC R2 `(gluon_tcgen05) ;  /* 0xffffffd402ec7950 */ /* 0x000fea0003c3ffff */
        .weak           $__internal_2_$__cuda_sm10x_tcgen05_guardrail_trap_unallocated_columns_being_dealloced
        .type           $__internal_2_$__cuda_sm10x_tcgen05_guardrail_trap_unallocated_columns_being_dealloced,@function
        .size           $__internal_2_$__cuda_sm10x_tcgen05_guardrail_trap_unallocated_columns_being_dealloced,(.L_x_73 - $__internal_2_$__cuda_sm10x_tcgen05_guardrail_trap_unallocated_columns_being_dealloced)
$__internal_2_$__cuda_sm10x_tcgen05_guardrail_trap_unallocated_columns_being_dealloced:
[----:B------:R-:W-:Y:S05]  /*2850*/  BPT.TRAP 0x1 ;  /* 0x000000040000795c */ /* 0x000fea0000300000 */
[----:B------:R-:W-:-:S04]  /*2860*/  IMAD.MOV.U32 R3, RZ, RZ, 0x0 ;  /* 0x00000000ff037424 */ /* 0x000fc800078e00ff */
[----:B------:R-:W-:Y:S05]  /*2870*/  RET.REL.NODEC R2 `(gluon_tcgen05) ;  /* 0xffffffd402e07950 */ /* 0x000fea0003c3ffff */
.L_x_70:
[----:B------:R-:W-:-:S00]  /*2880*/  BRA `(.L_x_70) ;  /* 0xfffffffc00fc7947 */ /* 0x000fc0000383ffff */
[----:B------:R-:W-:-:S00]  /*2890*/  NOP ;  /* 0x0000000000007918 */ /* 0x000fc00000000000 */
        /* <DEDUP_REMOVED lines=14> */
.L_x_73:


//--------------------- .nv.shared.gluon_tcgen05  --------------------------
	.section	.nv.shared.gluon_tcgen05,"aw",@nobits
	.sectionflags	@""
	.align	16
	.zero		1024


//--------------------- .nv.shared.reserved.0     --------------------------
	.section	.nv.shared.reserved.0,"aw",@nobits
	.align	8
	.weak		__nv_reservedSMEM_offset_0_alias
	.size		__nv_reservedSMEM_offset_0_alias, 0, 64
	.other		__nv_reservedSMEM_offset_0_alias,@"STO_CUDA_RESERVED_SHARED STV_DEFAULT"
__nv_reservedSMEM_offset_0_alias:
	.zero		0
.nv.shared.reserved.0:
	.zero		64
	.weak		__nv_reservedSMEM_allocation_phase
	.type		__nv_reservedSMEM_allocation_phase,@object
	.size		__nv_reservedSMEM_allocation_phase,(.L_0 - __nv_reservedSMEM_allocation_phase)
__nv_reservedSMEM_allocation_phase:
	.zero		1
.L_0:
	.zero		7
	.weak		__nv_reservedSMEM_devtool_atexit_pc
	.type		__nv_reservedSMEM_devtool_atexit_pc,@object
	.size		__nv_reservedSMEM_devtool_atexit_pc,(__nv_reservedSMEM_allocation_mask - __nv_reservedSMEM_devtool_atexit_pc)
__nv_reservedSMEM_devtool_atexit_pc:
	.zero		8
	.weak		__nv_reservedSMEM_allocation_mask
	.type		__nv_reservedSMEM_allocation_mask,@object
	.size		__nv_reservedSMEM_allocation_mask,(.L_2 - __nv_reservedSMEM_allocation_mask)
__nv_reservedSMEM_allocation_mask:
	.zero		4
.L_2:


//--------------------- .nv.constant0.gluon_tcgen05 --------------------------
	.section	.nv.constant0.gluon_tcgen05,"a",@progbits
	.sectionflags	@""
	.align	4
.nv.constant0.gluon_tcgen05:
	.zero		976


//--------------------- SYMBOLS --------------------------

	.type		.nv.reservedSmem.offset0,@object
	.size		.nv.reservedSmem.offset0,0x4
	.type		.nv.reservedSmem.cap,@object
	.size		.nv.reservedSmem.cap,0x4
